	.target	sm_100a

	.elftype	@"ET_EXEC"


//--------------------- .note.nv.tkinfo           --------------------------
	.section	.note.nv.tkinfo,"",@"SHT_NOTE"
	.sectionflags	@"SHF_NOTE_NV_TKINFO"
	.tkinfo
        /*0018*/ 	.word	0x00000081
        /*0030*/ 	.string	""
        /*0030*/ 	.string	"ptxas-blackwell"
        /*0030*/ 	.string	"Cuda compilation tools, release 12.9, V12.9.86"
        /*0030*/ 	.string	"Build cuda_12.9.r12.9/compiler.36037853_0"
        /*0030*/ 	.string	"-v  -suppress-debug-info  -lineinfo  -arch sm_100a "



//--------------------- .note.nv.cuver            --------------------------
	.section	.note.nv.cuver,"",@"SHT_NOTE"
	.sectionflags	@"SHF_NOTE_NV_CUVER"
        /*0018*/ 	.short	0x0001
        /*001a*/ 	.short	0x0064
        /*001c*/ 	.short	0x0001
        /*001e*/ 	.short	0x0000
        /*0020*/ 	.short	0x0001
        /*0022*/ 	.short	0x0000


//--------------------- .nv.info                  --------------------------
	.section	.nv.info,"",@"SHT_CUDA_INFO"
	.align	4


	//----- nvinfo : EIATTR_REGCOUNT
	.align		4
        /*0000*/ 	.byte	0x04, 0x2f
        /*0002*/ 	.short	(.L_4 - .L_3)
	.align		4
.L_3:
        /*0004*/ 	.word	index@(gluon_mma)
        /*0008*/ 	.word	0x00000080


	//----- nvinfo : EIATTR_FRAME_SIZE
	.align		4
.L_4:
        /*000c*/ 	.byte	0x04, 0x11
        /*000e*/ 	.short	(.L_6 - .L_5)
	.align		4
.L_5:
        /*0010*/ 	.word	index@($__internal_2_$__cuda_sm10x_tcgen05_guardrail_trap_unallocated_columns_being_dealloced)
        /*0014*/ 	.word	0x00000530


	//----- nvinfo : EIATTR_FRAME_SIZE
	.align		4
.L_6:
        /*0018*/ 	.byte	0x04, 0x11
        /*001a*/ 	.short	(.L_8 - .L_7)
	.align		4
.L_7:
        /*001c*/ 	.word	index@($__internal_1_$__cuda_sm10x_tcgen05_guardrail_trap_phase_invalid_during_alloc)
        /*0020*/ 	.word	0x00000530


	//----- nvinfo : EIATTR_FRAME_SIZE
	.align		4
.L_8:
        /*0024*/ 	.byte	0x04, 0x11
        /*0026*/ 	.short	(.L_10 - .L_9)
	.align		4
.L_9:
        /*0028*/ 	.word	index@($__internal_0_$__cuda_sm10x_tcgen05_guardrail_trap_col_being_dealloced_not_returned_by_alloc)
        /*002c*/ 	.word	0x00000530


	//----- nvinfo : EIATTR_FRAME_SIZE
	.align		4
.L_10:
        /*0030*/ 	.byte	0x04, 0x11
        /*0032*/ 	.short	(.L_12 - .L_11)
	.align		4
.L_11:
        /*0034*/ 	.word	index@(gluon_mma)
        /*0038*/ 	.word	0x00000530


	//----- nvinfo : EIATTR_MIN_STACK_SIZE
	.align		4
.L_12:
        /*003c*/ 	.byte	0x04, 0x12
        /*003e*/ 	.short	(.L_14 - .L_13)
	.align		4
.L_13:
        /*0040*/ 	.word	index@(gluon_mma)
        /*0044*/ 	.word	0x00000530
.L_14:


//--------------------- .nv.info.gluon_mma        --------------------------
	.section	.nv.info.gluon_mma,"",@"SHT_CUDA_INFO"
	.sectionflags	@""
	.align	4


	//----- nvinfo : EIATTR_CUDA_API_VERSION
	.align		4
        /*0000*/ 	.byte	0x04, 0x37
        /*0002*/ 	.short	(.L_16 - .L_15)
.L_15:
        /*0004*/ 	.word	0x00000081


	//----- nvinfo : EIATTR_KPARAM_INFO
	.align		4
.L_16:
        /*0008*/ 	.byte	0x04, 0x17
        /*000a*/ 	.short	(.L_18 - .L_17)
.L_17:
        /*000c*/ 	.word	0x00000000
        /*0010*/ 	.short	0x0004
        /*0012*/ 	.short	0x0020
        /*0014*/ 	.byte	0x00, 0xf4, 0x21, 0x00


	//----- nvinfo : EIATTR_KPARAM_INFO
	.align		4
.L_18:
        /*0018*/ 	.byte	0x04, 0x17
        /*001a*/ 	.short	(.L_20 - .L_19)
.L_19:
        /*001c*/ 	.word	0x00000000
        /*0020*/ 	.short	0x0003
        /*0022*/ 	.short	0x0018
        /*0024*/ 	.byte	0x00, 0xf4, 0x21, 0x00


	//----- nvinfo : EIATTR_KPARAM_INFO
	.align		4
.L_20:
        /*0028*/ 	.byte	0x04, 0x17
        /*002a*/ 	.short	(.L_22 - .L_21)
.L_21:
        /*002c*/ 	.word	0x00000000
        /*0030*/ 	.short	0x0002
        /*0032*/ 	.short	0x0010
        /*0034*/ 	.byte	0x00, 0xf4, 0x21, 0x00


	//----- nvinfo : EIATTR_KPARAM_INFO
	.align		4
.L_22:
        /*0038*/ 	.byte	0x04, 0x17
        /*003a*/ 	.short	(.L_24 - .L_23)
.L_23:
        /*003c*/ 	.word	0x00000000
        /*0040*/ 	.short	0x0001
        /*0042*/ 	.short	0x0008
        /*0044*/ 	.byte	0x00, 0xf4, 0x21, 0x00


	//----- nvinfo : EIATTR_KPARAM_INFO
	.align		4
.L_24:
        /*0048*/ 	.byte	0x04, 0x17
        /*004a*/ 	.short	(.L_26 - .L_25)
.L_25:
        /*004c*/ 	.word	0x00000000
        /*0050*/ 	.short	0x0000
        /*0052*/ 	.short	0x0000
        /*0054*/ 	.byte	0x00, 0xf4, 0x21, 0x00


	//----- nvinfo : EIATTR_AT_ENTRY_FRAGMENTS
	.align		4
.L_26:
        /*0058*/ 	.byte	0x04, 0x4f
        /*005a*/ 	.short	(.L_28 - .L_27)


	//   ....[0]....
.L_27:
        /*005c*/ 	.word	0x00000004


	//----- nvinfo : EIATTR_RESERVED_SMEM_USED
	.align		4
.L_28:
        /*0060*/ 	.byte	0x01, 0x41
	.zero		2


	//----- nvinfo : EIATTR_SPARSE_MMA_MASK
	.align		4
        /*0064*/ 	.byte	0x03, 0x50
        /*0066*/ 	.short	0x0000


	//----- nvinfo : EIATTR_TCGEN05_1CTA_USED
	.align		4
        /*0068*/ 	.byte	0x01, 0x51
	.zero		2


	//----- nvinfo : EIATTR_MAXREG_COUNT
	.align		4
        /*006c*/ 	.byte	0x03, 0x1b
        /*006e*/ 	.short	0x00ff


	//----- nvinfo : EIATTR_NUM_BARRIERS
	.align		4
        /*0070*/ 	.byte	0x02, 0x4c
        /*0072*/ 	.byte	0x01
	.zero		1


	//----- nvinfo : EIATTR_ANNOTATIONS
	.align		4
        /*0074*/ 	.byte	0x04, 0x55
        /*0076*/ 	.short	(.L_30 - .L_29)


	//   ....[0]....
.L_29:
        /*0078*/ 	.word	0x00000001
        /*007c*/ 	.byte	0xd0, 0x07, 0x00, 0x00, 0x01, 0x00, 0x00, 0x00, 0xe0, 0x07, 0x00, 0x00, 0x01, 0x00, 0x00, 0x00
        /* <DEDUP_REMOVED lines=293> */
        /*12dc*/ 	.byte	0xd0, 0x79, 0x00, 0x00, 0x01, 0x00, 0x00, 0x00, 0xe0, 0x79, 0x00, 0x00


	//----- nvinfo : EIATTR_INT_WARP_WIDE_INSTR_OFFSETS
	.align		4
.L_30:
        /*12e8*/ 	.byte	0x04, 0x31
        /*12ea*/ 	.short	(.L_32 - .L_31)


	//   ....[0]....
.L_31:
        /*12ec*/ 	.word	0x00001ec0


	//   ....[1]....
        /*12f0*/ 	.word	0x00001ee0


	//   ....[2]....
        /*12f4*/ 	.word	0x00002540


	//   ....[3]....
        /*12f8*/ 	.word	0x00002550


	//   ....[4]....
        /*12fc*/ 	.word	0x00007eb0


	//   ....[5]....
        /*1300*/ 	.word	0x00007f00


	//----- nvinfo : EIATTR_COOP_GROUP_MASK_REGIDS
	.align		4
.L_32:
        /*1304*/ 	.byte	0x04, 0x29
        /*1306*/ 	.short	(.L_34 - .L_33)


	//   ....[0]....
.L_33:
        /*1308*/ 	.word	0xffffffff


	//   ....[1]....
        /*130c*/ 	.word	0xffffffff


	//   ....[2]....
        /*1310*/ 	.word	0xffffffff


	//   ....[3]....
        /*1314*/ 	.word	0xffffffff


	//----- nvinfo : EIATTR_COOP_GROUP_INSTR_OFFSETS
	.align		4
.L_34:
        /*1318*/ 	.byte	0x04, 0x28
        /*131a*/ 	.short	(.L_36 - .L_35)


	//   ....[0]....
.L_35:
        /*131c*/ 	.word	0x00000060


	//   ....[1]....
        /*1320*/ 	.word	0x00000320


	//   ....[2]....
        /*1324*/ 	.word	0x00007d40


	//   ....[3]....
        /*1328*/ 	.word	0x00007fb0


	//----- nvinfo : EIATTR_VRC_CTA_INIT_COUNT
	.align		4
.L_36:
        /*132c*/ 	.byte	0x02, 0x4a
        /*132e*/ 	.byte	0x80
	.zero		1


	//----- nvinfo : EIATTR_MBARRIER_INSTR_OFFSETS
	.align		4
        /*1330*/ 	.byte	0x04, 0x39
        /*1332*/ 	.short	(.L_38 - .L_37)


	//   ....[0]....
.L_37:
        /*1334*/ 	.word	0x000022e0
        /*1338*/ 	.word	0x000000ff
        /*133c*/ 	.word	0x00008000
        /*1340*/ 	.short	0x0100
        /*1342*/ 	.byte	0x07
	.zero		1


	//   ....[1]....
        /*1344*/ 	.word	0x000025e0
        /*1348*/ 	.word	0x000000ff
        /*134c*/ 	.word	0x00008000
        /*1350*/ 	.short	0x010a
        /*1352*/ 	.byte	0x07
	.zero		1


	//   ....[2]....
        /*1354*/ 	.word	0x00002680
        /*1358*/ 	.word	0x000000ff
        /*135c*/ 	.word	0x00008000
        /*1360*/ 	.short	0x0108
        /*1362*/ 	.byte	0x07
	.zero		1


	//   ....[3]....
        /*1364*/ 	.word	0x00007fd0
        /*1368*/ 	.word	0x000000ff
        /*136c*/ 	.word	0x00008000
        /*1370*/ 	.short	0x010a
        /*1372*/ 	.byte	0x07
	.zero		1


	//----- nvinfo : EIATTR_NUM_MBARRIERS
	.align		4
.L_38:
        /*1374*/ 	.byte	0x03, 0x38
        /*1376*/ 	.short	0x0001


	//----- nvinfo : EIATTR_EXIT_INSTR_OFFSETS
	.align		4
        /*1378*/ 	.byte	0x04, 0x1c
        /*137a*/ 	.short	(.L_40 - .L_39)


	//   ....[0]....
.L_39:
        /*137c*/ 	.word	0x00007fc0


	//----- nvinfo : EIATTR_REQNTID
	.align		4
.L_40:
        /*1380*/ 	.byte	0x04, 0x10
        /*1382*/ 	.short	(.L_42 - .L_41)
.L_41:
        /*1384*/ 	.word	0x00000100
        /*1388*/ 	.word	0x00000001
        /*138c*/ 	.word	0x00000001


	//----- nvinfo : EIATTR_CRS_STACK_SIZE
	.align		4
.L_42:
        /*1390*/ 	.byte	0x04, 0x1e
        /*1392*/ 	.short	(.L_44 - .L_43)
.L_43:
        /*1394*/ 	.word	0x00000000


	//----- nvinfo : EIATTR_CBANK_PARAM_SIZE
	.align		4
.L_44:
        /*1398*/ 	.byte	0x03, 0x19
        /*139a*/ 	.short	0x0028


	//----- nvinfo : EIATTR_PARAM_CBANK
	.align		4
        /*139c*/ 	.byte	0x04, 0x0a
        /*139e*/ 	.short	(.L_46 - .L_45)
	.align		4
.L_45:
        /*13a0*/ 	.word	index@(.nv.constant0.gluon_mma)
        /*13a4*/ 	.short	0x0380
        /*13a6*/ 	.short	0x0028


	//----- nvinfo : EIATTR_SW_WAR
	.align		4
.L_46:
        /*13a8*/ 	.byte	0x04, 0x36
        /*13aa*/ 	.short	(.L_48 - .L_47)
.L_47:
        /*13ac*/ 	.word	0x00000008
.L_48:


//--------------------- .nv.compat                --------------------------
	.section	.nv.compat,"",@"SHT_CUDA_COMPAT_INFO"
	.align	4
        /*0000*/ 	.byte	0x02, 0x02, 0x02, 0x00, 0x02, 0x05, 0x05, 0x00, 0x02, 0x03, 0x00, 0x00, 0x02, 0x06, 0x01, 0x00


//--------------------- .nv.callgraph             --------------------------
	.section	.nv.callgraph,"",@"SHT_CUDA_CALLGRAPH"
	.align	4
	.sectionentsize	8
	.align		4
        /*0000*/ 	.word	0x00000000
	.align		4
        /*0004*/ 	.word	0xffffffff
	.align		4
        /*0008*/ 	.word	0x00000000
	.align		4
        /*000c*/ 	.word	0xfffffffe
	.align		4
        /*0010*/ 	.word	0x00000000
	.align		4
        /*0014*/ 	.word	0xfffffffd
	.align		4
        /*0018*/ 	.word	0x00000000
	.align		4
        /*001c*/ 	.word	0xfffffffc


//--------------------- .text.gluon_mma           --------------------------
	.section	.text.gluon_mma,"ax",@progbits
	.align	128
        .global         gluon_mma
        .type           gluon_mma,@function
        .size           gluon_mma,(.L_x_15 - gluon_mma)
        .other          gluon_mma,@"STO_CUDA_ENTRY STV_DEFAULT"
gluon_mma:
.text.gluon_mma:
[----:B------:R-:W0:Y:S01]  /*0000*/  LDC R1, c[0x0][0x37c] ;  /* 0x0000df00ff017b82 */ /* 0x000e220000000800 */
[----:B------:R-:W1:Y:S01]  /*0010*/  S2R R0, SR_TID.X ;  /* 0x0000000000007919 */ /* 0x000e620000002100 */
[----:B0-----:R-:W-:Y:S01]  /*0020*/  VIADD R1, R1, 0xfffffad0 ;  /* 0xfffffad001017836 */ /* 0x001fe20000000000 */
[----:B-1----:R-:W-:-:S13]  /*0030*/  ISETP.GE.U32.AND P1, PT, R0, 0x20, PT ;  /* 0x000000200000780c */ /* 0x002fda0003f26070 */
[----:B------:R-:W-:Y:S05]  /*0040*/  @P1 BRA `(.L_x_0) ;  /* 0x0000000000b81947 */ /* 0x000fea0003800000 */
[----:B------:R-:W0:Y:S01]  /*0050*/  S2UR UR6, SR_CgaCtaId ;  /* 0x00000000000679c3 */ /* 0x000e220000008800 */
[----:B------:R-:W-:Y:S01]  /*0060*/  NOP ;  /* 0x0000000000007918 */ /* 0x000fe20000000000 */
[----:B------:R-:W-:Y:S02]  /*0070*/  UMOV UR4, 0x40 ;  /* 0x0000004000047882 */ /* 0x000fe40000000000 */
[----:B0-----:R-:W-:-:S09]  /*0080*/  ULEA UR4, UR6, UR4, 0x18 ;  /* 0x0000000406047291 */ /* 0x001fd2000f8ec0ff */
[----:B------:R-:W0:Y:S01]  /*0090*/  LDS.U8 R0, [UR4] ;  /* 0x00000004ff007984 */ /* 0x000e220008000000 */
[----:B------:R-:W-:Y:S02]  /*00a0*/  UMOV UR4, 0x400 ;  /* 0x0000040000047882 */ /* 0x000fe40000000000 */
[----:B------:R-:W-:Y:S01]  /*00b0*/  ULEA UR4, UR6, UR4, 0x18 ;  /* 0x0000000406047291 */ /* 0x000fe2000f8ec0ff */
[----:B0-----:R-:W-:-:S13]  /*00c0*/  ISETP.NE.AND P0, PT, R0, RZ, PT ;  /* 0x000000ff0000720c */ /* 0x001fda0003f05270 */
[----:B------:R-:W-:Y:S05]  /*00d0*/  @P0 BRA `(.L_x_1) ;  /* 0x00000000007c0947 */ /* 0x000fea0003800000 */
[----:B------:R-:W-:-:S13]  /*00e0*/  ELECT P0, URZ, PT ;  /* 0x0000000000ff782f */ /* 0x000fda0003800000 */
[----:B------:R-:W-:Y:S05]  /*00f0*/  @!P0 BRA `(.L_x_2) ;  /* 0x0000000000848947 */ /* 0x000fea0003800000 */
[----:B------:R-:W-:Y:S01]  /*0100*/  UMOV UR5, 0x10 ;  /* 0x0000001000057882 */ /* 0x000fe20000000000 */
[----:B------:R-:W-:Y:S02]  /*0110*/  IMAD.MOV.U32 R4, RZ, RZ, 0x1 ;  /* 0x00000001ff047424 */ /* 0x000fe400078e00ff */
[----:B------:R-:W-:Y:S02]  /*0120*/  IMAD.MOV.U32 R5, RZ, RZ, 0xffff ;  /* 0x0000ffffff057424 */ /* 0x000fe400078e00ff */
[----:B------:R-:W-:Y:S04]  /*0130*/  DEPBAR.LE SB0, 0x36 ;  /* 0x00008d800000791a */ /* 0x000fe80000000000 */
[----:B------:R-:W0:Y:S02]  /*0140*/  UTCATOMSWS.FIND_AND_SET.ALIGN UP0, UR5, UR5 ;  /* 0x00000005000575e3 */ /* 0x000e240008000800 */
[----:B0-----:R-:W-:-:S04]  /*0150*/  PLOP3.LUT P0, PT, PT, PT, UP0, 0x80, 0x8 ;  /* 0x000000000008781c */ /* 0x001fc80003f0f008 */
[----:B------:R-:W-:-:S04]  /*0160*/  SEL R0, RZ, 0xffffffff, !P0 ;  /* 0xffffffffff007807 */ /* 0x000fc80004000000 */
[----:B------:R-:W-:Y:S01]  /*0170*/  ISETP.NE.AND P0, PT, R0, RZ, PT ;  /* 0x000000ff0000720c */ /* 0x000fe20003f05270 */
[----:B------:R-:W-:-:S12]  /*0180*/  IMAD.U32 R0, RZ, RZ, UR5 ;  /* 0x00000005ff007e24 */ /* 0x000fd8000f8e00ff */
[----:B------:R-:W-:Y:S05]  /*0190*/  @P0 BRA `(.L_x_3) ;  /* 0x0000000000240947 */ /* 0x000fea0003800000 */
.L_x_4:
[----:B------:R-:W-:Y:S05]  /*01a0*/  NANOSLEEP 0x64 ;  /* 0x000000640000795d */ /* 0x000fea0003800000 */
[----:B------:R-:W-:-:S05]  /*01b0*/  UMOV UR5, 0x10 ;  /* 0x0000001000057882 */ /* 0x000fca0000000000 */
[----:B------:R-:W-:Y:S04]  /*01c0*/  DEPBAR.LE SB0, 0x36 ;  /* 0x00008d800000791a */ /* 0x000fe80000000000 */
[----:B------:R-:W0:Y:S02]  /*01d0*/  UTCATOMSWS.FIND_AND_SET.ALIGN UP0, UR5, UR5 ;  /* 0x00000005000575e3 */ /* 0x000e240008000800 */
[----:B0-----:R-:W-:-:S04]  /*01e0*/  PLOP3.LUT P0, PT, PT, PT, UP0, 0x80, 0x8 ;  /* 0x000000000008781c */ /* 0x001fc80003f0f008 */
[----:B------:R-:W-:-:S04]  /*01f0*/  SEL R0, RZ, 0xffffffff, !P0 ;  /* 0xffffffffff007807 */ /* 0x000fc80004000000 */
[----:B------:R-:W-:Y:S01]  /*0200*/  ISETP.NE.AND P0, PT, R0, RZ, PT ;  /* 0x000000ff0000720c */ /* 0x000fe20003f05270 */
[----:B------:R-:W-:-:S12]  /*0210*/  IMAD.U32 R0, RZ, RZ, UR5 ;  /* 0x00000005ff007e24 */ /* 0x000fd8000f8e00ff */
[----:B------:R-:W-:Y:S05]  /*0220*/  @!P0 BRA `(.L_x_4) ;  /* 0xfffffffc00dc8947 */ /* 0x000fea000383ffff */
.L_x_3:
[C---:B------:R-:W-:Y:S01]  /*0230*/  VIADD R3, R0.reuse, 0x10 ;  /* 0x0000001000037836 */ /* 0x040fe20000000000 */
[----:B------:R-:W-:Y:S01]  /*0240*/  UMOV UR5, 0x50 ;  /* 0x0000005000057882 */ /* 0x000fe20000000000 */
[----:B------:R-:W-:Y:S01]  /*0250*/  SHF.L.U32 R2, R5, R0, RZ ;  /* 0x0000000005027219 */ /* 0x000fe200000006ff */
[----:B------:R-:W-:Y:S01]  /*0260*/  ULEA UR5, UR6, UR5, 0x18 ;  /* 0x0000000506057291 */ /* 0x000fe2000f8ec0ff */
[----:B------:R-:W-:Y:S01]  /*0270*/  IMAD.SHL.U32 R0, R0, 0x20, RZ ;  /* 0x0000002000007824 */ /* 0x000fe200078e00ff */
[----:B------:R-:W-:-:S04]  /*0280*/  SHF.L.U32 R3, R4, R3, RZ ;  /* 0x0000000304037219 */ /* 0x000fc800000006ff */
[----:B------:R-:W-:-:S05]  /*0290*/  LOP3.LUT R2, R3, R2, RZ, 0xfc, !PT ;  /* 0x0000000203027212 */ /* 0x000fca00078efcff */
[----:B------:R0:W-:Y:S04]  /*02a0*/  ATOMS.OR RZ, [UR5], R2 ;  /* 0x00000002ffff798c */ /* 0x0001e8000b000005 */
[----:B------:R0:W-:Y:S01]  /*02b0*/  STS [UR4], R0 ;  /* 0x00000000ff007988 */ /* 0x0001e20008000804 */
[----:B------:R-:W-:Y:S05]  /*02c0*/  BRA `(.L_x_2) ;  /* 0x0000000000107947 */ /* 0x000fea0003800000 */
.L_x_1:
[----:B------:R-:W-:Y:S01]  /*02d0*/  IMAD.MOV.U32 R0, RZ, RZ, -0x1 ;  /* 0xffffffffff007424 */ /* 0x000fe200078e00ff */
[----:B------:R-:W-:-:S04]  /*02e0*/  MOV R2, 0x310 ;  /* 0x0000031000027802 */ /* 0x000fc80000000f00 */
[----:B------:R0:W-:Y:S03]  /*02f0*/  STS [UR4], R0 ;  /* 0x00000000ff007988 */ /* 0x0001e60008000804 */
[----:B0-----:R-:W-:Y:S05]  /*0300*/  CALL.REL.NOINC `($__internal_1_$__cuda_sm10x_tcgen05_guardrail_trap_phase_invalid_during_alloc) ;  /* 0x0000007c00487944 */ /* 0x001fea0003c00000 */
.L_x_2:
[----:B------:R-:W-:Y:S05]  /*0310*/  WARPSYNC.ALL ;  /* 0x0000000000007948 */ /* 0x000fea0003800000 */
[----:B------:R-:W-:Y:S01]  /*0320*/  NOP ;  /* 0x0000000000007918 */ /* 0x000fe20000000000 */
.L_x_0:
[----:B0-----:R-:W0:Y:S01]  /*0330*/  S2R R2, SR_TID.X ;  /* 0x0000000000027919 */ /* 0x001e220000002100 */
[----:B------:R-:W1:Y:S01]  /*0340*/  S2UR UR6, SR_CgaCtaId ;  /* 0x00000000000679c3 */ /* 0x000e620000008800 */
[----:B------:R-:W-:Y:S01]  /*0350*/  UMOV UR7, 0x400 ;  /* 0x0000040000077882 */ /* 0x000fe20000000000 */
[----:B------:R-:W2:Y:S01]  /*0360*/  LDCU.64 UR4, c[0x0][0x380] ;  /* 0x00007000ff0477ac */ /* 0x000ea20008000a00 */
[----:B------:R-:W3:Y:S05]  /*0370*/  LDCU.64 UR14, c[0x0][0x358] ;  /* 0x00006b00ff0e77ac */ /* 0x000eea0008000a00 */
[----:B------:R-:W4:Y:S01]  /*0380*/  LDC.64 R66, c[0x0][0x388] ;  /* 0x0000e200ff427b82 */ /* 0x000f220000000a00 */
[----:B-1----:R-:W-:-:S07]  /*0390*/  ULEA UR7, UR6, UR7, 0x18 ;  /* 0x0000000706077291 */ /* 0x002fce000f8ec0ff */
[----:B------:R-:W-:Y:S01]  /*03a0*/  BAR.SYNC.DEFER_BLOCKING 0x0 ;  /* 0x0000000000007b1d */ /* 0x000fe20000010000 */
[C---:B0-----:R-:W-:Y:S02]  /*03b0*/  LOP3.LUT R59, R2.reuse, 0xe0, RZ, 0xc0, !PT ;  /* 0x000000e0023b7812 */ /* 0x041fe400078ec0ff */
[----:B------:R-:W-:Y:S02]  /*03c0*/  SHF.R.U32.HI R0, RZ, 0x5, R2 ;  /* 0x00000005ff007819 */ /* 0x000fe40000011602 */
[----:B------:R-:W-:Y:S01]  /*03d0*/  LOP3.LUT R77, R2, 0x1f, RZ, 0xc0, !PT ;  /* 0x0000001f024d7812 */ /* 0x000fe200078ec0ff */
[----:B------:R-:W-:Y:S01]  /*03e0*/  IMAD.SHL.U32 R2, R59, 0x2, RZ ;  /* 0x000000023b027824 */ /* 0x000fe200078e00ff */
[----:B------:R-:W-:-:S04]  /*03f0*/  SGXT.U32 R0, R0, 0x3 ;  /* 0x000000030000781a */ /* 0x000fc80000000000 */
[C---:B--2---:R-:W-:Y:S02]  /*0400*/  IADD3 R2, P0, P2, R77.reuse, UR4, R2 ;  /* 0x000000044d027c10 */ /* 0x044fe4000fa1e002 */
[----:B------:R-:W-:Y:S02]  /*0410*/  LOP3.LUT R58, R0, 0x8, RZ, 0xfc, !PT ;  /* 0x00000008003a7812 */ /* 0x000fe400078efcff */
[----:B------:R-:W-:Y:S02]  /*0420*/  IADD3.X R3, PT, PT, RZ, UR5, RZ, P0, P2 ;  /* 0x00000005ff037c10 */ /* 0x000fe400087e44ff */
[----:B------:R-:W-:Y:S01]  /*0430*/  LEA R4, P0, R58, UR4, 0x6 ;  /* 0x000000043a047c11 */ /* 0x000fe2000f8030ff */
[----:B------:R-:W0:Y:S01]  /*0440*/  LDS R75, [UR7] ;  /* 0x00000007ff4b7984 */ /* 0x000e220008000800 */
[----:B------:R-:W-:Y:S02]  /*0450*/  LOP3.LUT R70, R0, 0x10, RZ, 0xfc, !PT ;  /* 0x0000001000467812 */ /* 0x000fe400078efcff */
[----:B------:R-:W-:Y:S01]  /*0460*/  IADD3 R4, P4, PT, R77, R4, RZ ;  /* 0x000000044d047210 */ /* 0x000fe20007f9e0ff */
[----:B------:R-:W-:Y:S01]  /*0470*/  BAR.SYNC.DEFER_BLOCKING 0x0 ;  /* 0x0000000000007b1d */ /* 0x000fe20000010000 */
[----:B------:R-:W-:-:S02]  /*0480*/  LEA.HI.X R5, R58, UR5, RZ, 0x6, P0 ;  /* 0x000000053a057c11 */ /* 0x000fc400080f34ff */
[----:B------:R-:W-:Y:S02]  /*0490*/  LEA R6, P2, R70, UR4, 0x6 ;  /* 0x0000000446067c11 */ /* 0x000fe4000f8430ff */
[----:B------:R-:W-:Y:S01]  /*04a0*/  LOP3.LUT R65, R0, 0x18, RZ, 0xfc, !PT ;  /* 0x0000001800417812 */ /* 0x000fe200078efcff */
[----:B------:R-:W-:Y:S01]  /*04b0*/  IMAD.X R5, RZ, RZ, R5, P4 ;  /* 0x000000ffff057224 */ /* 0x000fe200020e0605 */
[----:B------:R-:W-:Y:S02]  /*04c0*/  IADD3 R6, P0, PT, R77, R6, RZ ;  /* 0x000000064d067210 */ /* 0x000fe40007f1e0ff */
[----:B------:R-:W-:Y:S02]  /*04d0*/  LEA.HI.X R7, R70, UR5, RZ, 0x6, P2 ;  /* 0x0000000546077c11 */ /* 0x000fe400090f34ff */
[----:B------:R-:W-:-:S03]  /*04e0*/  LEA R8, P3, R65, UR4, 0x6 ;  /* 0x0000000441087c11 */ /* 0x000fc6000f8630ff */
[----:B------:R-:W-:Y:S01]  /*04f0*/  IMAD.X R7, RZ, RZ, R7, P0 ;  /* 0x000000ffff077224 */ /* 0x000fe200000e0607 */
[----:B---3--:R-:W2:Y:S04]  /*0500*/  LDG.E.U8 R14, desc[UR14][R2.64] ;  /* 0x0000000e020e7981 */ /* 0x008ea8000c1e1100 */
[----:B------:R1:W3:Y:S01]  /*0510*/  LDG.E.U8 R13, desc[UR14][R2.64+0x20] ;  /* 0x0000200e020d7981 */ /* 0x0002e2000c1e1100 */
[----:B------:R-:W-:Y:S02]  /*0520*/  IADD3 R8, P2, PT, R77, R8, RZ ;  /* 0x000000084d087210 */ /* 0x000fe40007f5e0ff */
[----:B------:R-:W-:Y:S01]  /*0530*/  LEA.HI.X R9, R65, UR5, RZ, 0x6, P3 ;  /* 0x0000000541097c11 */ /* 0x000fe200098f34ff */
[----:B------:R-:W4:Y:S04]  /*0540*/  LDG.E.U8 R12, desc[UR14][R4.64] ;  /* 0x0000000e040c7981 */ /* 0x000f28000c1e1100 */
[----:B------:R0:W4:Y:S01]  /*0550*/  LDG.E.U8 R11, desc[UR14][R4.64+0x20] ;  /* 0x0000200e040b7981 */ /* 0x000122000c1e1100 */
[----:B------:R-:W-:Y:S01]  /*0560*/  LOP3.LUT R64, R0, 0x20, RZ, 0xfc, !PT ;  /* 0x0000002000407812 */ /* 0x000fe200078efcff */
[----:B------:R-:W-:-:S02]  /*0570*/  IMAD.X R9, RZ, RZ, R9, P2 ;  /* 0x000000ffff097224 */ /* 0x000fc400010e0609 */
[----:B------:R-:W4:Y:S01]  /*0580*/  LDG.E.U8 R10, desc[UR14][R6.64] ;  /* 0x0000000e060a7981 */ /* 0x000f22000c1e1100 */
[----:B------:R-:W-:Y:S02]  /*0590*/  LOP3.LUT R69, R0, 0x28, RZ, 0xfc, !PT ;  /* 0x0000002800457812 */ /* 0x000fe400078efcff */
[----:B-1----:R-:W-:Y:S01]  /*05a0*/  LEA R2, P0, R64, UR4, 0x6 ;  /* 0x0000000440027c11 */ /* 0x002fe2000f8030ff */
[----:B------:R1:W5:Y:S01]  /*05b0*/  LDG.E.U8 R74, desc[UR14][R6.64+0x20] ;  /* 0x0000200e064a7981 */ /* 0x000362000c1e1100 */
[C---:B------:R-:W-:Y:S02]  /*05c0*/  LOP3.LUT R68, R0.reuse, 0x30, RZ, 0xfc, !PT ;  /* 0x0000003000447812 */ /* 0x040fe400078efcff */
[----:B0-----:R-:W-:Y:S01]  /*05d0*/  LEA R4, P2, R69, UR4, 0x6 ;  /* 0x0000000445047c11 */ /* 0x001fe2000f8430ff */
[----:B------:R-:W5:Y:S01]  /*05e0*/  LDG.E.U8 R73, desc[UR14][R8.64] ;  /* 0x0000000e08497981 */ /* 0x000f62000c1e1100 */
[----:B------:R-:W-:Y:S02]  /*05f0*/  LOP3.LUT R78, R0, 0x38, RZ, 0xfc, !PT ;  /* 0x00000038004e7812 */ /* 0x000fe400078efcff */
[----:B------:R-:W-:Y:S01]  /*0600*/  IADD3 R2, P3, PT, R77, R2, RZ ;  /* 0x000000024d027210 */ /* 0x000fe20007f7e0ff */
[----:B------:R0:W5:Y:S01]  /*0610*/  LDG.E.U8 R72, desc[UR14][R8.64+0x20] ;  /* 0x0000200e08487981 */ /* 0x000162000c1e1100 */
[----:B------:R-:W-:-:S02]  /*0620*/  LEA.HI.X R3, R64, UR5, RZ, 0x6, P0 ;  /* 0x0000000540037c11 */ /* 0x000fc400080f34ff */
[C---:B-1----:R-:W-:Y:S02]  /*0630*/  LEA R6, P0, R68.reuse, UR4, 0x6 ;  /* 0x0000000444067c11 */ /* 0x042fe4000f8030ff */
[----:B------:R-:W-:Y:S01]  /*0640*/  LEA.HI.X R5, R69, UR5, RZ, 0x6, P2 ;  /* 0x0000000545057c11 */ /* 0x000fe200090f34ff */
[----:B------:R-:W-:Y:S01]  /*0650*/  IMAD.X R3, RZ, RZ, R3, P3 ;  /* 0x000000ffff037224 */ /* 0x000fe200018e0603 */
[C---:B------:R-:W-:Y:S02]  /*0660*/  IADD3 R4, P4, PT, R77.reuse, R4, RZ ;  /* 0x000000044d047210 */ /* 0x040fe40007f9e0ff */
[----:B------:R-:W-:Y:S02]  /*0670*/  LEA.HI.X R7, R68, UR5, RZ, 0x6, P0 ;  /* 0x0000000544077c11 */ /* 0x000fe400080f34ff */
[----:B0-----:R-:W-:Y:S01]  /*0680*/  LEA R8, P2, R78, UR4, 0x6 ;  /* 0x000000044e087c11 */ /* 0x001fe2000f8430ff */
[----:B------:R-:W-:Y:S01]  /*0690*/  IMAD.X R5, RZ, RZ, R5, P4 ;  /* 0x000000ffff057224 */ /* 0x000fe200020e0605 */
[C---:B------:R-:W-:Y:S01]  /*06a0*/  IADD3 R6, P3, PT, R77.reuse, R6, RZ ;  /* 0x000000064d067210 */ /* 0x040fe20007f7e0ff */
[----:B------:R-:W5:Y:S01]  /*06b0*/  LDG.E.U8 R55, desc[UR14][R2.64] ;  /* 0x0000000e02377981 */ /* 0x000f62000c1e1100 */
[----:B------:R-:W-:-:S02]  /*06c0*/  IADD3 R8, P0, PT, R77, R8, RZ ;  /* 0x000000084d087210 */ /* 0x000fc40007f1e0ff */
[----:B------:R-:W-:Y:S01]  /*06d0*/  LEA.HI.X R9, R78, UR5, RZ, 0x6, P2 ;  /* 0x000000054e097c11 */ /* 0x000fe200090f34ff */
[----:B------:R0:W5:Y:S01]  /*06e0*/  LDG.E.U8 R54, desc[UR14][R2.64+0x20] ;  /* 0x0000200e02367981 */ /* 0x000162000c1e1100 */
[----:B------:R-:W-:-:S03]  /*06f0*/  IMAD.X R7, RZ, RZ, R7, P3 ;  /* 0x000000ffff077224 */ /* 0x000fc600018e0607 */
[----:B------:R-:W-:Y:S01]  /*0700*/  IMAD.X R9, RZ, RZ, R9, P0 ;  /* 0x000000ffff097224 */ /* 0x000fe200000e0609 */
[----:B------:R-:W5:Y:S04]  /*0710*/  LDG.E.U8 R53, desc[UR14][R4.64] ;  /* 0x0000000e04357981 */ /* 0x000f68000c1e1100 */
[----:B------:R1:W5:Y:S04]  /*0720*/  LDG.E.U8 R52, desc[UR14][R4.64+0x20] ;  /* 0x0000200e04347981 */ /* 0x000368000c1e1100 */
[----:B------:R-:W5:Y:S04]  /*0730*/  LDG.E.U8 R51, desc[UR14][R6.64] ;  /* 0x0000000e06337981 */ /* 0x000f68000c1e1100 */
[----:B------:R0:W5:Y:S04]  /*0740*/  LDG.E.U8 R50, desc[UR14][R6.64+0x20] ;  /* 0x0000200e06327981 */ /* 0x000168000c1e1100 */
[----:B------:R-:W5:Y:S04]  /*0750*/  LDG.E.U8 R49, desc[UR14][R8.64] ;  /* 0x0000000e08317981 */ /* 0x000f68000c1e1100 */
[----:B------:R0:W5:Y:S01]  /*0760*/  LDG.E.U8 R48, desc[UR14][R8.64+0x20] ;  /* 0x0000200e08307981 */ /* 0x000162000c1e1100 */
[----:B------:R-:W-:-:S02]  /*0770*/  LOP3.LUT R57, R0, 0xe8, RZ, 0xfc, !PT ;  /* 0x000000e800397812 */ /* 0x000fc400078efcff */
[C---:B------:R-:W-:Y:S02]  /*0780*/  LOP3.LUT R60, R0.reuse, 0xe0, RZ, 0xfc, !PT ;  /* 0x000000e0003c7812 */ /* 0x040fe400078efcff */
[C---:B------:R-:W-:Y:S02]  /*0790*/  LOP3.LUT R62, R0.reuse, 0xf0, RZ, 0xfc, !PT ;  /* 0x000000f0003e7812 */ /* 0x040fe400078efcff */
[C---:B------:R-:W-:Y:S02]  /*07a0*/  LOP3.LUT R61, R0.reuse, 0xf8, RZ, 0xfc, !PT ;  /* 0x000000f8003d7812 */ /* 0x040fe400078efcff */
[----:B------:R-:W-:Y:S02]  /*07b0*/  R2UR UR13, R75 ;  /* 0x000000004b0d72ca */ /* 0x000fe400000e0000 */
[----:B------:R-:W0:Y:S01]  /*07c0*/  S2R R75, SR_TID.X ;  /* 0x00000000004b7919 */ /* 0x000e220000002100 */
[----:B--2---:R-:W-:Y:S04]  /*07d0*/  STL [R1+0x10], R14 ;  /* 0x0000100e01007387 */ /* 0x004fe80000100800 */
[----:B---3--:R2:W-:Y:S04]  /*07e0*/  STL [R1+0xc], R13 ;  /* 0x00000c0d01007387 */ /* 0x0085e80000100800 */
[----:B----4-:R3:W-:Y:S01]  /*07f0*/  STL [R1+0x8], R12 ;  /* 0x0000080c01007387 */ /* 0x0107e20000100800 */
[----:B--2---:R-:W-:-:S03]  /*0800*/  LOP3.LUT R13, R0, 0x40, RZ, 0xfc, !PT ;  /* 0x00000040000d7812 */ /* 0x004fc600078efcff */
[----:B------:R2:W-:Y:S01]  /*0810*/  STL [R1+0x4], R11 ;  /* 0x0000040b01007387 */ /* 0x0005e20000100800 */
[----:B---3--:R-:W-:-:S03]  /*0820*/  LOP3.LUT R12, R0, 0x48, RZ, 0xfc, !PT ;  /* 0x00000048000c7812 */ /* 0x008fc600078efcff */
[----:B------:R3:W-:Y:S01]  /*0830*/  STL [R1], R10 ;  /* 0x0000000a01007387 */ /* 0x0007e20000100800 */
[C---:B0-----:R-:W-:Y:S02]  /*0840*/  LEA R2, P0, R13.reuse, UR4, 0x6 ;  /* 0x000000040d027c11 */ /* 0x041fe4000f8030ff */
[----:B-1----:R-:W-:Y:S02]  /*0850*/  LEA R4, P2, R12, UR4, 0x6 ;  /* 0x000000040c047c11 */ /* 0x002fe4000f8430ff */
[C---:B--2---:R-:W-:Y:S02]  /*0860*/  LOP3.LUT R11, R0.reuse, 0x50, RZ, 0xfc, !PT ;  /* 0x00000050000b7812 */ /* 0x044fe400078efcff */
[----:B------:R-:W-:Y:S02]  /*0870*/  LEA.HI.X R3, R13, UR5, RZ, 0x6, P0 ;  /* 0x000000050d037c11 */ /* 0x000fe400080f34ff */
[----:B---3--:R-:W-:Y:S02]  /*0880*/  LOP3.LUT R10, R0, 0x58, RZ, 0xfc, !PT ;  /* 0x00000058000a7812 */ /* 0x008fe400078efcff */
[----:B------:R-:W-:-:S02]  /*0890*/  IADD3 R2, P3, PT, R77, R2, RZ ;  /* 0x000000024d027210 */ /* 0x000fc40007f7e0ff */
[----:B------:R-:W-:Y:S02]  /*08a0*/  LEA R6, P0, R11, UR4, 0x6 ;  /* 0x000000040b067c11 */ /* 0x000fe4000f8030ff */
[----:B------:R-:W-:Y:S02]  /*08b0*/  LEA.HI.X R5, R12, UR5, RZ, 0x6, P2 ;  /* 0x000000050c057c11 */ /* 0x000fe400090f34ff */
[----:B------:R-:W-:Y:S02]  /*08c0*/  LEA R8, P2, R10, UR4, 0x6 ;  /* 0x000000040a087c11 */ /* 0x000fe4000f8430ff */
[----:B------:R-:W-:Y:S01]  /*08d0*/  IADD3 R4, P4, PT, R77, R4, RZ ;  /* 0x000000044d047210 */ /* 0x000fe20007f9e0ff */
[----:B------:R-:W-:Y:S01]  /*08e0*/  IMAD.X R3, RZ, RZ, R3, P3 ;  /* 0x000000ffff037224 */ /* 0x000fe200018e0603 */
[----:B------:R-:W-:Y:S02]  /*08f0*/  LEA.HI.X R7, R11, UR5, RZ, 0x6, P0 ;  /* 0x000000050b077c11 */ /* 0x000fe400080f34ff */
[----:B------:R-:W-:-:S02]  /*0900*/  IADD3 R8, P0, PT, R77, R8, RZ ;  /* 0x000000084d087210 */ /* 0x000fc40007f1e0ff */
[----:B------:R-:W-:Y:S01]  /*0910*/  LEA.HI.X R9, R10, UR5, RZ, 0x6, P2 ;  /* 0x000000050a097c11 */ /* 0x000fe200090f34ff */
[----:B------:R-:W-:Y:S01]  /*0920*/  IMAD.X R5, RZ, RZ, R5, P4 ;  /* 0x000000ffff057224 */ /* 0x000fe200020e0605 */
[----:B------:R-:W-:Y:S01]  /*0930*/  IADD3 R6, P3, PT, R77, R6, RZ ;  /* 0x000000064d067210 */ /* 0x000fe20007f7e0ff */
[----:B------:R-:W5:Y:S01]  /*0940*/  LDG.E.U8 R47, desc[UR14][R2.64] ;  /* 0x0000000e022f7981 */ /* 0x000f62000c1e1100 */
[C---:B------:R-:W-:Y:S01]  /*0950*/  LOP3.LUT R13, R0.reuse, 0x60, RZ, 0xfc, !PT ;  /* 0x00000060000d7812 */ /* 0x040fe200078efcff */
[----:B------:R-:W-:Y:S01]  /*0960*/  IMAD.X R9, RZ, RZ, R9, P0 ;  /* 0x000000ffff097224 */ /* 0x000fe200000e0609 */
[C---:B------:R-:W-:Y:S01]  /*0970*/  LOP3.LUT R10, R0.reuse, 0x68, RZ, 0xfc, !PT ;  /* 0x00000068000a7812 */ /* 0x040fe200078efcff */
[----:B------:R0:W5:Y:S01]  /*0980*/  LDG.E.U8 R46, desc[UR14][R2.64+0x20] ;  /* 0x0000200e022e7981 */ /* 0x000162000c1e1100 */
[----:B------:R-:W-:Y:S01]  /*0990*/  IMAD.X R7, RZ, RZ, R7, P3 ;  /* 0x000000ffff077224 */ /* 0x000fe200018e0607 */
[C---:B------:R-:W-:Y:S02]  /*09a0*/  LOP3.LUT R11, R0.reuse, 0x70, RZ, 0xfc, !PT ;  /* 0x00000070000b7812 */ /* 0x040fe400078efcff */
[----:B------:R-:W5:Y:S01]  /*09b0*/  LDG.E.U8 R45, desc[UR14][R4.64] ;  /* 0x0000000e042d7981 */ /* 0x000f62000c1e1100 */
[----:B------:R-:W-:-:S03]  /*09c0*/  LOP3.LUT R12, R0, 0x78, RZ, 0xfc, !PT ;  /* 0x00000078000c7812 */ /* 0x000fc600078efcff */
[----:B------:R1:W5:Y:S01]  /*09d0*/  LDG.E.U8 R44, desc[UR14][R4.64+0x20] ;  /* 0x0000200e042c7981 */ /* 0x000362000c1e1100 */
[----:B0-----:R-:W-:-:S03]  /*09e0*/  LEA R2, P0, R13, UR4, 0x6 ;  /* 0x000000040d027c11 */ /* 0x001fc6000f8030ff */
[----:B------:R-:W5:Y:S01]  /*09f0*/  LDG.E.U8 R43, desc[UR14][R6.64] ;  /* 0x0000000e062b7981 */ /* 0x000f62000c1e1100 */
[----:B------:R-:W-:Y:S02]  /*0a00*/  IADD3 R2, P3, PT, R77, R2, RZ ;  /* 0x000000024d027210 */ /* 0x000fe40007f7e0ff */
[----:B------:R-:W-:Y:S01]  /*0a10*/  LEA.HI.X R3, R13, UR5, RZ, 0x6, P0 ;  /* 0x000000050d037c11 */ /* 0x000fe200080f34ff */
[----:B------:R0:W5:Y:S01]  /*0a20*/  LDG.E.U8 R42, desc[UR14][R6.64+0x20] ;  /* 0x0000200e062a7981 */ /* 0x000162000c1e1100 */
[----:B-1----:R-:W-:-:S03]  /*0a30*/  LEA R4, P2, R10, UR4, 0x6 ;  /* 0x000000040a047c11 */ /* 0x002fc6000f8430ff */
[----:B------:R-:W5:Y:S01]  /*0a40*/  LDG.E.U8 R41, desc[UR14][R8.64] ;  /* 0x0000000e08297981 */ /* 0x000f62000c1e1100 */
[----:B------:R-:W-:Y:S01]  /*0a50*/  LEA.HI.X R5, R10, UR5, RZ, 0x6, P2 ;  /* 0x000000050a057c11 */ /* 0x000fe200090f34ff */
[----:B------:R-:W-:Y:S01]  /*0a60*/  IMAD.X R3, RZ, RZ, R3, P3 ;  /* 0x000000ffff037224 */ /* 0x000fe200018e0603 */
[----:B------:R-:W-:Y:S01]  /*0a70*/  LEA R10, P2, R12, UR4, 0x6 ;  /* 0x000000040c0a7c11 */ /* 0x000fe2000f8430ff */
[----:B------:R1:W5:Y:S01]  /*0a80*/  LDG.E.U8 R40, desc[UR14][R8.64+0x20] ;  /* 0x0000200e08287981 */ /* 0x000362000c1e1100 */
[----:B0-----:R-:W-:Y:S02]  /*0a90*/  LEA R6, P0, R11, UR4, 0x6 ;  /* 0x000000040b067c11 */ /* 0x001fe4000f8030ff */
[----:B------:R-:W-:Y:S01]  /*0aa0*/  IADD3 R4, P4, PT, R77, R4, RZ ;  /* 0x000000044d047210 */ /* 0x000fe20007f9e0ff */
[----:B------:R-:W5:Y:S01]  /*0ab0*/  LDG.E.U8 R39, desc[UR14][R2.64] ;  /* 0x0000000e02277981 */ /* 0x000f62000c1e1100 */
[----:B------:R-:W-:Y:S02]  /*0ac0*/  LEA.HI.X R7, R11, UR5, RZ, 0x6, P0 ;  /* 0x000000050b077c11 */ /* 0x000fe400080f34ff */
[C---:B------:R-:W-:Y:S01]  /*0ad0*/  IADD3 R6, P3, PT, R77.reuse, R6, RZ ;  /* 0x000000064d067210 */ /* 0x040fe20007f7e0ff */
[----:B------:R0:W5:Y:S01]  /*0ae0*/  LDG.E.U8 R38, desc[UR14][R2.64+0x20] ;  /* 0x0000200e02267981 */ /* 0x000162000c1e1100 */
[----:B------:R-:W-:-:S02]  /*0af0*/  IADD3 R10, P0, PT, R77, R10, RZ ;  /* 0x0000000a4d0a7210 */ /* 0x000fc40007f1e0ff */
[----:B-1----:R-:W-:Y:S02]  /*0b00*/  LEA.HI.X R8, R12, UR5, RZ, 0x6, P2 ;  /* 0x000000050c087c11 */ /* 0x002fe400090f34ff */
[C---:B------:R-:W-:Y:S01]  /*0b10*/  LOP3.LUT R14, R0.reuse, 0x80, RZ, 0xfc, !PT ;  /* 0x00000080000e7812 */ /* 0x040fe200078efcff */
[----:B------:R-:W-:Y:S02]  /*0b20*/  IMAD.X R5, RZ, RZ, R5, P4 ;  /* 0x000000ffff057224 */ /* 0x000fe400020e0605 */
[----:B------:R-:W-:Y:S01]  /*0b30*/  IMAD.X R7, RZ, RZ, R7, P3 ;  /* 0x000000ffff077224 */ /* 0x000fe200018e0607 */
[----:B0-----:R-:W-:Y:S01]  /*0b40*/  LOP3.LUT R3, R0, 0x88, RZ, 0xfc, !PT ;  /* 0x0000008800037812 */ /* 0x001fe200078efcff */
[----:B------:R-:W-:Y:S01]  /*0b50*/  IMAD.X R11, RZ, RZ, R8, P0 ;  /* 0x000000ffff0b7224 */ /* 0x000fe200000e0608 */
[----:B------:R-:W-:Y:S01]  /*0b60*/  LEA R8, P0, R14, UR4, 0x6 ;  /* 0x000000040e087c11 */ /* 0x000fe2000f8030ff */
[----:B------:R-:W5:Y:S01]  /*0b70*/  LDG.E.U8 R37, desc[UR14][R4.64] ;  /* 0x0000000e04257981 */ /* 0x000f62000c1e1100 */
[----:B------:R-:W-:-:S02]  /*0b80*/  LEA R2, P2, R3, UR4, 0x6 ;  /* 0x0000000403027c11 */ /* 0x000fc4000f8430ff */
[C---:B------:R-:W-:Y:S01]  /*0b90*/  LOP3.LUT R13, R0.reuse, 0x90, RZ, 0xfc, !PT ;  /* 0x00000090000d7812 */ /* 0x040fe200078efcff */
[----:B------:R0:W5:Y:S01]  /*0ba0*/  LDG.E.U8 R36, desc[UR14][R4.64+0x20] ;  /* 0x0000200e04247981 */ /* 0x000162000c1e1100 */
[----:B------:R-:W-:Y:S02]  /*0bb0*/  LOP3.LUT R12, R0, 0x98, RZ, 0xfc, !PT ;  /* 0x00000098000c7812 */ /* 0x000fe400078efcff */
[----:B------:R-:W-:Y:S01]  /*0bc0*/  IADD3 R8, P3, PT, R77, R8, RZ ;  /* 0x000000084d087210 */ /* 0x000fe20007f7e0ff */
[----:B------:R-:W5:Y:S01]  /*0bd0*/  LDG.E.U8 R35, desc[UR14][R6.64] ;  /* 0x0000000e06237981 */ /* 0x000f62000c1e1100 */
[----:B------:R-:W-:-:S03]  /*0be0*/  LEA.HI.X R3, R3, UR5, RZ, 0x6, P2 ;  /* 0x0000000503037c11 */ /* 0x000fc600090f34ff */
[----:B------:R1:W5:Y:S01]  /*0bf0*/  LDG.E.U8 R34, desc[UR14][R6.64+0x20] ;  /* 0x0000200e06227981 */ /* 0x000362000c1e1100 */
[----:B0-----:R-:W-:Y:S02]  /*0c00*/  LEA.HI.X R5, R14, UR5, RZ, 0x6, P0 ;  /* 0x000000050e057c11 */ /* 0x001fe400080f34ff */
[----:B------:R-:W-:Y:S01]  /*0c10*/  LEA R4, P0, R13, UR4, 0x6 ;  /* 0x000000040d047c11 */ /* 0x000fe2000f8030ff */
[----:B------:R-:W5:Y:S04]  /*0c20*/  LDG.E.U8 R33, desc[UR14][R10.64] ;  /* 0x0000000e0a217981 */ /* 0x000f68000c1e1100 */
[----:B------:R0:W5:Y:S01]  /*0c30*/  LDG.E.U8 R32, desc[UR14][R10.64+0x20] ;  /* 0x0000200e0a207981 */ /* 0x000162000c1e1100 */
[----:B-1----:R-:W-:Y:S02]  /*0c40*/  IADD3 R6, P4, PT, R77, R2, RZ ;  /* 0x000000024d067210 */ /* 0x002fe40007f9e0ff */
[----:B------:R-:W-:Y:S01]  /*0c50*/  LEA R2, P2, R12, UR4, 0x6 ;  /* 0x000000040c027c11 */ /* 0x000fe2000f8430ff */
[----:B------:R-:W-:Y:S01]  /*0c60*/  IMAD.X R9, RZ, RZ, R5, P3 ;  /* 0x000000ffff097224 */ /* 0x000fe200018e0605 */
[----:B------:R-:W-:Y:S01]  /*0c70*/  LEA.HI.X R5, R13, UR5, RZ, 0x6, P0 ;  /* 0x000000050d057c11 */ /* 0x000fe200080f34ff */
[----:B------:R-:W-:Y:S01]  /*0c80*/  IMAD.X R7, RZ, RZ, R3, P4 ;  /* 0x000000ffff077224 */ /* 0x000fe200020e0603 */
[----:B------:R-:W-:-:S02]  /*0c90*/  IADD3 R2, P0, PT, R77, R2, RZ ;  /* 0x000000024d027210 */ /* 0x000fc40007f1e0ff */
[----:B------:R-:W-:Y:S01]  /*0ca0*/  LEA.HI.X R3, R12, UR5, RZ, 0x6, P2 ;  /* 0x000000050c037c11 */ /* 0x000fe200090f34ff */
[----:B------:R-:W5:Y:S01]  /*0cb0*/  LDG.E.U8 R31, desc[UR14][R8.64] ;  /* 0x0000000e081f7981 */ /* 0x000f62000c1e1100 */
[C---:B------:R-:W-:Y:S02]  /*0cc0*/  LOP3.LUT R12, R0.reuse, 0xa0, RZ, 0xfc, !PT ;  /* 0x000000a0000c7812 */ /* 0x040fe400078efcff */
[----:B------:R-:W-:Y:S01]  /*0cd0*/  IADD3 R4, P3, PT, R77, R4, RZ ;  /* 0x000000044d047210 */ /* 0x000fe20007f7e0ff */
[----:B------:R-:W-:Y:S01]  /*0ce0*/  IMAD.X R3, RZ, RZ, R3, P0 ;  /* 0x000000ffff037224 */ /* 0x000fe200000e0603 */
[----:B------:R1:W5:Y:S01]  /*0cf0*/  LDG.E.U8 R30, desc[UR14][R8.64+0x20] ;  /* 0x0000200e081e7981 */ /* 0x000362000c1e1100 */
[----:B0-----:R-:W-:Y:S02]  /*0d00*/  LOP3.LUT R11, R0, 0xa8, RZ, 0xfc, !PT ;  /* 0x000000a8000b7812 */ /* 0x001fe400078efcff */
[----:B------:R-:W-:Y:S01]  /*0d10*/  IMAD.X R5, RZ, RZ, R5, P3 ;  /* 0x000000ffff057224 */ /* 0x000fe200018e0605 */
[----:B------:R-:W5:Y:S04]  /*0d20*/  LDG.E.U8 R25, desc[UR14][R2.64] ;  /* 0x0000000e02197981 */ /* 0x000f68000c1e1100 */
[----:B------:R0:W5:Y:S01]  /*0d30*/  LDG.E.U8 R24, desc[UR14][R2.64+0x20] ;  /* 0x0000200e02187981 */ /* 0x000162000c1e1100 */
[----:B-1----:R-:W-:-:S03]  /*0d40*/  LEA R8, P0, R12, UR4, 0x6 ;  /* 0x000000040c087c11 */ /* 0x002fc6000f8030ff */
[----:B------:R-:W5:Y:S01]  /*0d50*/  LDG.E.U8 R29, desc[UR14][R6.64] ;  /* 0x0000000e061d7981 */ /* 0x000f62000c1e1100 */
[----:B------:R-:W-:-:S03]  /*0d60*/  LOP3.LUT R9, R0, 0xb0, RZ, 0xfc, !PT ;  /* 0x000000b000097812 */ /* 0x000fc600078efcff */
[----:B------:R1:W5:Y:S01]  /*0d70*/  LDG.E.U8 R28, desc[UR14][R6.64+0x20] ;  /* 0x0000200e061c7981 */ /* 0x000362000c1e1100 */
[----:B0-----:R-:W-:Y:S02]  /*0d80*/  IADD3 R2, P3, PT, R77, R8, RZ ;  /* 0x000000084d027210 */ /* 0x001fe40007f7e0ff */
[----:B------:R-:W-:Y:S01]  /*0d90*/  LEA.HI.X R8, R12, UR5, RZ, 0x6, P0 ;  /* 0x000000050c087c11 */ /* 0x000fe200080f34ff */
[----:B------:R-:W5:Y:S01]  /*0da0*/  LDG.E.U8 R27, desc[UR14][R4.64] ;  /* 0x0000000e041b7981 */ /* 0x000f62000c1e1100 */
[----:B------:R-:W-:-:S03]  /*0db0*/  LOP3.LUT R10, R0, 0xb8, RZ, 0xfc, !PT ;  /* 0x000000b8000a7812 */ /* 0x000fc600078efcff */
[----:B------:R0:W5:Y:S01]  /*0dc0*/  LDG.E.U8 R26, desc[UR14][R4.64+0x20] ;  /* 0x0000200e041a7981 */ /* 0x000162000c1e1100 */
[----:B-1----:R-:W-:Y:S01]  /*0dd0*/  LEA R6, P2, R11, UR4, 0x6 ;  /* 0x000000040b067c11 */ /* 0x002fe2000f8430ff */
[----:B------:R-:W-:-:S03]  /*0de0*/  IMAD.X R3, RZ, RZ, R8, P3 ;  /* 0x000000ffff037224 */ /* 0x000fc600018e0608 */
[----:B------:R-:W-:Y:S02]  /*0df0*/  LEA.HI.X R7, R11, UR5, RZ, 0x6, P2 ;  /* 0x000000050b077c11 */ /* 0x000fe400090f34ff */
[----:B------:R-:W5:Y:S01]  /*0e00*/  LDG.E.U8 R23, desc[UR14][R2.64] ;  /* 0x0000000e02177981 */ /* 0x000f62000c1e1100 */
[----:B0-----:R-:W-:-:S03]  /*0e10*/  LEA R4, P0, R9, UR4, 0x6 ;  /* 0x0000000409047c11 */ /* 0x001fc6000f8030ff */
[----:B------:R0:W5:Y:S01]  /*0e20*/  LDG.E.U8 R22, desc[UR14][R2.64+0x20] ;  /* 0x0000200e02167981 */ /* 0x000162000c1e1100 */
[C---:B------:R-:W-:Y:S02]  /*0e30*/  LEA R5, P2, R10.reuse, UR4, 0x6 ;  /* 0x000000040a057c11 */ /* 0x040fe4000f8430ff */
[----:B------:R-:W-:Y:S02]  /*0e40*/  LEA.HI.X R9, R9, UR5, RZ, 0x6, P0 ;  /* 0x0000000509097c11 */ /* 0x000fe400080f34ff */
[----:B------:R-:W-:Y:S02]  /*0e50*/  LEA.HI.X R8, R10, UR5, RZ, 0x6, P2 ;  /* 0x000000050a087c11 */ /* 0x000fe400090f34ff */
[C---:B------:R-:W-:Y:S02]  /*0e60*/  IADD3 R6, P4, PT, R77.reuse, R6, RZ ;  /* 0x000000064d067210 */ /* 0x040fe40007f9e0ff */
[----:B0-----:R-:W-:Y:S02]  /*0e70*/  IADD3 R2, P0, PT, R77, R5, RZ ;  /* 0x000000054d027210 */ /* 0x001fe40007f1e0ff */
[----:B------:R-:W-:-:S02]  /*0e80*/  LOP3.LUT R13, R0, 0xc0, RZ, 0xfc, !PT ;  /* 0x000000c0000d7812 */ /* 0x000fc400078efcff */
[----:B------:R-:W-:Y:S01]  /*0e90*/  IADD3 R4, P3, PT, R77, R4, RZ ;  /* 0x000000044d047210 */ /* 0x000fe20007f7e0ff */
[----:B------:R-:W-:Y:S01]  /*0ea0*/  IMAD.X R3, RZ, RZ, R8, P0 ;  /* 0x000000ffff037224 */ /* 0x000fe200000e0608 */
[----:B------:R-:W-:Y:S01]  /*0eb0*/  LEA R8, P0, R13, UR4, 0x6 ;  /* 0x000000040d087c11 */ /* 0x000fe2000f8030ff */
[----:B------:R-:W-:Y:S01]  /*0ec0*/  IMAD.X R7, RZ, RZ, R7, P4 ;  /* 0x000000ffff077224 */ /* 0x000fe200020e0607 */
[C---:B------:R-:W-:Y:S01]  /*0ed0*/  LOP3.LUT R12, R0.reuse, 0xc8, RZ, 0xfc, !PT ;  /* 0x000000c8000c7812 */ /* 0x040fe200078efcff */
[----:B------:R-:W-:Y:S01]  /*0ee0*/  IMAD.X R5, RZ, RZ, R9, P3 ;  /* 0x000000ffff057224 */ /* 0x000fe200018e0609 */
[----:B------:R-:W5:Y:S04]  /*0ef0*/  LDG.E.U8 R17, desc[UR14][R2.64] ;  /* 0x0000000e02117981 */ /* 0x000f68000c1e1100 */
[----:B------:R0:W5:Y:S01]  /*0f00*/  LDG.E.U8 R16, desc[UR14][R2.64+0x20] ;  /* 0x0000200e02107981 */ /* 0x000162000c1e1100 */
[----:B------:R-:W-:-:S03]  /*0f10*/  LOP3.LUT R11, R0, 0xd0, RZ, 0xfc, !PT ;  /* 0x000000d0000b7812 */ /* 0x000fc600078efcff */
[----:B------:R-:W5:Y:S01]  /*0f20*/  LDG.E.U8 R21, desc[UR14][R6.64] ;  /* 0x0000000e06157981 */ /* 0x000f62000c1e1100 */
[----:B------:R-:W-:-:S03]  /*0f30*/  LOP3.LUT R10, R0, 0xd8, RZ, 0xfc, !PT ;  /* 0x000000d8000a7812 */ /* 0x000fc600078efcff */
[----:B------:R1:W5:Y:S01]  /*0f40*/  LDG.E.U8 R20, desc[UR14][R6.64+0x20] ;  /* 0x0000200e06147981 */ /* 0x000362000c1e1100 */
[----:B0-----:R-:W-:Y:S02]  /*0f50*/  IADD3 R2, P3, PT, R77, R8, RZ ;  /* 0x000000084d027210 */ /* 0x001fe40007f7e0ff */
[----:B------:R-:W-:Y:S01]  /*0f60*/  LEA.HI.X R8, R13, UR5, RZ, 0x6, P0 ;  /* 0x000000050d087c11 */ /* 0x000fe200080f34ff */
[----:B------:R-:W5:Y:S04]  /*0f70*/  LDG.E.U8 R19, desc[UR14][R4.64] ;  /* 0x0000000e04137981 */ /* 0x000f68000c1e1100 */
        /* <DEDUP_REMOVED lines=11> */
[C---:B0-----:R-:W-:Y:S02]  /*1030*/  IADD3 R2, P0, PT, R77.reuse, R5, RZ ;  /* 0x000000054d027210 */ /* 0x041fe40007f1e0ff */
[----:B------:R-:W-:Y:S01]  /*1040*/  IADD3 R6, P4, PT, R77, R6, RZ ;  /* 0x000000064d067210 */ /* 0x000fe20007f9e0ff */
[----:B------:R-:W-:-:S02]  /*1050*/  IMAD.X R5, RZ, RZ, R9, P3 ;  /* 0x000000ffff057224 */ /* 0x000fc400018e0609 */
[----:B------:R-:W-:Y:S01]  /*1060*/  IMAD.X R3, RZ, RZ, R8, P0 ;  /* 0x000000ffff037224 */ /* 0x000fe200000e0608 */
[----:B------:R-:W-:Y:S02]  /*1070*/  LEA R0, P2, R57, UR4, 0x6 ;  /* 0x0000000439007c11 */ /* 0x000fe4000f8430ff */
[----:B------:R-:W-:Y:S01]  /*1080*/  LEA R56, P0, R60, UR4, 0x6 ;  /* 0x000000043c387c11 */ /* 0x000fe2000f8030ff */
[----:B------:R-:W-:Y:S01]  /*1090*/  IMAD.X R7, RZ, RZ, R7, P4 ;  /* 0x000000ffff077224 */ /* 0x000fe200020e0607 */
[----:B------:R-:W5:Y:S04]  /*10a0*/  LDG.E.U8 R9, desc[UR14][R2.64] ;  /* 0x0000000e02097981 */ /* 0x000f68000c1e1100 */
[----:B------:R0:W5:Y:S04]  /*10b0*/  LDG.E.U8 R8, desc[UR14][R2.64+0x20] ;  /* 0x0000200e02087981 */ /* 0x000168000c1e1100 */
[----:B------:R-:W5:Y:S04]  /*10c0*/  LDG.E.U8 R11, desc[UR14][R4.64] ;  /* 0x0000000e040b7981 */ /* 0x000f68000c1e1100 */
[----:B------:R1:W5:Y:S01]  /*10d0*/  LDG.E.U8 R10, desc[UR14][R4.64+0x20] ;  /* 0x0000200e040a7981 */ /* 0x000362000c1e1100 */
[----:B0-----:R-:W-:-:S02]  /*10e0*/  IADD3 R2, P4, PT, R77, R0, RZ ;  /* 0x000000004d027210 */ /* 0x001fc40007f9e0ff */
[----:B------:R-:W-:Y:S01]  /*10f0*/  LEA.HI.X R0, R57, UR5, RZ, 0x6, P2 ;  /* 0x0000000539007c11 */ /* 0x000fe200090f34ff */
[----:B------:R-:W5:Y:S04]  /*1100*/  LDG.E.U8 R13, desc[UR14][R6.64] ;  /* 0x0000000e060d7981 */ /* 0x000f68000c1e1100 */
[----:B------:R-:W5:Y:S01]  /*1110*/  LDG.E.U8 R12, desc[UR14][R6.64+0x20] ;  /* 0x0000200e060c7981 */ /* 0x000f62000c1e1100 */
[----:B-1----:R-:W-:Y:S02]  /*1120*/  IADD3 R4, P3, PT, R77, R56, RZ ;  /* 0x000000384d047210 */ /* 0x002fe40007f7e0ff */
[----:B------:R-:W-:Y:S02]  /*1130*/  LEA.HI.X R5, R60, UR5, RZ, 0x6, P0 ;  /* 0x000000053c057c11 */ /* 0x000fe400080f34ff */
[----:B------:R-:W-:-:S02]  /*1140*/  LEA R56, P0, R62, UR4, 0x6 ;  /* 0x000000043e387c11 */ /* 0x000fc4000f8030ff */
[C---:B------:R-:W-:Y:S01]  /*1150*/  LEA R60, P2, R61.reuse, UR4, 0x6 ;  /* 0x000000043d3c7c11 */ /* 0x040fe2000f8430ff */
[----:B------:R-:W-:Y:S01]  /*1160*/  IMAD.X R3, RZ, RZ, R0, P4 ;  /* 0x000000ffff037224 */ /* 0x000fe200020e0600 */
[----:B------:R-:W-:Y:S01]  /*1170*/  LEA.HI.X R57, R62, UR5, RZ, 0x6, P0 ;  /* 0x000000053e397c11 */ /* 0x000fe200080f34ff */
[----:B------:R-:W-:Y:S01]  /*1180*/  IMAD.X R5, RZ, RZ, R5, P3 ;  /* 0x000000ffff057224 */ /* 0x000fe200018e0605 */
[----:B------:R-:W-:Y:S02]  /*1190*/  LEA.HI.X R0, R61, UR5, RZ, 0x6, P2 ;  /* 0x000000053d007c11 */ /* 0x000fe400090f34ff */
[C---:B------:R-:W-:Y:S02]  /*11a0*/  IADD3 R60, P0, PT, R77.reuse, R60, RZ ;  /* 0x0000003c4d3c7210 */ /* 0x040fe40007f1e0ff */
[----:B------:R-:W-:Y:S01]  /*11b0*/  IADD3 R56, P3, PT, R77, R56, RZ ;  /* 0x000000384d387210 */ /* 0x000fe20007f7e0ff */
[----:B------:R-:W-:Y:S01]  /*11c0*/  IMAD.WIDE.U32 R62, R59, 0x8, R66 ;  /* 0x000000083b3e7825 */ /* 0x000fe200078e0042 */
[----:B------:R-:W5:Y:S03]  /*11d0*/  LDG.E.U8 R7, desc[UR14][R4.64] ;  /* 0x0000000e04077981 */ /* 0x000f66000c1e1100 */
[----:B------:R-:W-:Y:S01]  /*11e0*/  IMAD.X R61, RZ, RZ, R0, P0 ;  /* 0x000000ffff3d7224 */ /* 0x000fe200000e0600 */
[----:B------:R-:W5:Y:S01]  /*11f0*/  LDG.E.U8 R6, desc[UR14][R4.64+0x20] ;  /* 0x0000200e04067981 */ /* 0x000f62000c1e1100 */
[----:B------:R-:W-:Y:S01]  /*1200*/  IMAD.X R57, RZ, RZ, R57, P3 ;  /* 0x000000ffff397224 */ /* 0x000fe200018e0639 */
[----:B------:R-:W-:-:S02]  /*1210*/  IADD3 R62, P0, PT, R77, R62, RZ ;  /* 0x0000003e4d3e7210 */ /* 0x000fc40007f1e0ff */
[----:B------:R-:W5:Y:S01]  /*1220*/  LDG.E.U8 R0, desc[UR14][R60.64] ;  /* 0x0000000e3c007981 */ /* 0x000f62000c1e1100 */
[----:B------:R-:W-:-:S03]  /*1230*/  IMAD.WIDE.U32 R58, R58, 0x100, R66 ;  /* 0x000001003a3a7825 */ /* 0x000fc600078e0042 */
[----:B------:R0:W5:Y:S04]  /*1240*/  LDG.E.U8 R76, desc[UR14][R60.64+0x20] ;  /* 0x0000200e3c4c7981 */ /* 0x000168000c1e1100 */
[----:B------:R-:W5:Y:S04]  /*1250*/  LDG.E.U8 R5, desc[UR14][R2.64] ;  /* 0x0000000e02057981 */ /* 0x000f68000c1e1100 */
[----:B------:R-:W5:Y:S01]  /*1260*/  LDG.E.U8 R4, desc[UR14][R2.64+0x20] ;  /* 0x0000200e02047981 */ /* 0x000f62000c1e1100 */
[----:B0-----:R-:W-:Y:S01]  /*1270*/  IMAD.WIDE.U32 R60, R65, 0x100, R66 ;  /* 0x00000100413c7825 */ /* 0x001fe200078e0042 */
[----:B------:R-:W-:-:S03]  /*1280*/  IADD3 R58, P2, PT, R77, R58, RZ ;  /* 0x0000003a4d3a7210 */ /* 0x000fc60007f5e0ff */
[----:B------:R-:W-:Y:S01]  /*1290*/  IMAD.X R63, RZ, RZ, R63, P0 ;  /* 0x000000ffff3f7224 */ /* 0x000fe200000e063f */
[----:B------:R-:W5:Y:S04]  /*12a0*/  LDG.E.U8 R3, desc[UR14][R56.64] ;  /* 0x0000000e38037981 */ /* 0x000f68000c1e1100 */
[----:B------:R0:W5:Y:S01]  /*12b0*/  LDG.E.U8 R2, desc[UR14][R56.64+0x20] ;  /* 0x0000200e38027981 */ /* 0x000162000c1e1100 */
[----:B------:R-:W-:Y:S01]  /*12c0*/  IADD3 R60, P0, PT, R77, R60, RZ ;  /* 0x0000003c4d3c7210 */ /* 0x000fe20007f1e0ff */
[----:B------:R-:W-:Y:S02]  /*12d0*/  IMAD.WIDE.U32 R64, R64, 0x100, R66 ;  /* 0x0000010040407825 */ /* 0x000fe400078e0042 */
[----:B------:R-:W5:Y:S02]  /*12e0*/  LDG.E.U8 R83, desc[UR14][R62.64] ;  /* 0x0000000e3e537981 */ /* 0x000f64000c1e1100 */
[----:B------:R-:W-:-:S02]  /*12f0*/  IMAD.X R59, RZ, RZ, R59, P2 ;  /* 0x000000ffff3b7224 */ /* 0x000fc400010e063b */
[----:B------:R-:W5:Y:S01]  /*1300*/  LDG.E.U8 R82, desc[UR14][R62.64+0x80] ;  /* 0x0000800e3e527981 */ /* 0x000f62000c1e1100 */
[----:B0-----:R-:W-:-:S03]  /*1310*/  IMAD.WIDE.U32 R56, R70, 0x100, R66 ;  /* 0x0000010046387825 */ /* 0x001fc600078e0042 */
[----:B------:R-:W5:Y:S01]  /*1320*/  LDG.E.U8 R81, desc[UR14][R62.64+0x20] ;  /* 0x0000200e3e517981 */ /* 0x000f62000c1e1100 */
[--C-:B------:R-:W-:Y:S01]  /*1330*/  IMAD.WIDE.U32 R70, R69, 0x100, R66.reuse ;  /* 0x0000010045467825 */ /* 0x100fe200078e0042 */
[C---:B------:R-:W-:Y:S02]  /*1340*/  IADD3 R56, P3, PT, R77.reuse, R56, RZ ;  /* 0x000000384d387210 */ /* 0x040fe40007f7e0ff */
[----:B------:R-:W5:Y:S01]  /*1350*/  LDG.E.U8 R80, desc[UR14][R62.64+0xa0] ;  /* 0x0000a00e3e507981 */ /* 0x000f62000c1e1100 */
[--C-:B------:R-:W-:Y:S01]  /*1360*/  IMAD.WIDE.U32 R68, R68, 0x100, R66.reuse ;  /* 0x0000010044447825 */ /* 0x100fe200078e0042 */
[----:B------:R-:W-:Y:S02]  /*1370*/  IADD3 R70, P2, PT, R77, R70, RZ ;  /* 0x000000464d467210 */ /* 0x000fe40007f5e0ff */
[----:B------:R-:W5:Y:S01]  /*1380*/  LDG.E.U8 R79, desc[UR14][R62.64+0x40] ;  /* 0x0000400e3e4f7981 */ /* 0x000f62000c1e1100 */
[----:B------:R-:W-:-:S03]  /*1390*/  IMAD.WIDE.U32 R66, R78, 0x100, R66 ;  /* 0x000001004e427825 */ /* 0x000fc600078e0042 */
[----:B------:R-:W5:Y:S01]  /*13a0*/  LDG.E.U8 R78, desc[UR14][R62.64+0xc0] ;  /* 0x0000c00e3e4e7981 */ /* 0x000f62000c1e1100 */
[----:B------:R-:W-:Y:S01]  /*13b0*/  IMAD.X R61, RZ, RZ, R61, P0 ;  /* 0x000000ffff3d7224 */ /* 0x000fe200000e063d */
[C---:B------:R-:W-:Y:S01]  /*13c0*/  IADD3 R64, P0, PT, R77.reuse, R64, RZ ;  /* 0x000000404d407210 */ /* 0x040fe20007f1e0ff */
[----:B------:R-:W-:Y:S01]  /*13d0*/  IMAD.X R57, RZ, RZ, R57, P3 ;  /* 0x000000ffff397224 */ /* 0x000fe200018e0639 */
[C---:B------:R-:W-:Y:S01]  /*13e0*/  IADD3 R68, P3, PT, R77.reuse, R68, RZ ;  /* 0x000000444d447210 */ /* 0x040fe20007f7e0ff */
[----:B------:R-:W5:Y:S01]  /*13f0*/  LDG.E.U8 R89, desc[UR14][R62.64+0xe0] ;  /* 0x0000e00e3e597981 */ /* 0x000f62000c1e1100 */
[----:B------:R-:W-:Y:S01]  /*1400*/  IADD3 R66, P4, PT, R77, R66, RZ ;  /* 0x000000424d427210 */ /* 0x000fe20007f9e0ff */
[----:B------:R-:W-:Y:S02]  /*1410*/  IMAD.X R65, RZ, RZ, R65, P0 ;  /* 0x000000ffff417224 */ /* 0x000fe400000e0641 */
[----:B------:R-:W-:Y:S01]  /*1420*/  IMAD.X R71, RZ, RZ, R71, P2 ;  /* 0x000000ffff477224 */ /* 0x000fe200010e0647 */
[----:B------:R-:W5:Y:S01]  /*1430*/  LDG.E.U8 R77, desc[UR14][R62.64+0x60] ;  /* 0x0000600e3e4d7981 */ /* 0x000f62000c1e1100 */
[----:B------:R-:W-:-:S03]  /*1440*/  IMAD.X R69, RZ, RZ, R69, P3 ;  /* 0x000000ffff457224 */ /* 0x000fc600018e0645 */
[----:B------:R-:W5:Y:S01]  /*1450*/  LDG.E.U8 R88, desc[UR14][R58.64] ;  /* 0x0000000e3a587981 */ /* 0x000f62000c1e1100 */
[----:B------:R-:W-:-:S03]  /*1460*/  IMAD.X R67, RZ, RZ, R67, P4 ;  /* 0x000000ffff437224 */ /* 0x000fc600020e0643 */
[----:B------:R-:W5:Y:S04]  /*1470*/  LDG.E.U8 R87, desc[UR14][R58.64+0x80] ;  /* 0x0000800e3a577981 */ /* 0x000f68000c1e1100 */
        /* <DEDUP_REMOVED lines=53> */
[----:B------:R0:W5:Y:S02]  /*17d0*/  LDG.E.U8 R66, desc[UR14][R66.64+0xe0] ;  /* 0x0000e00e42427981 */ /* 0x000164000c1e1100 */
[----:B0-----:R-:W0:Y:S01]  /*17e0*/  S2R R67, SR_TID.X ;  /* 0x0000000000437919 */ /* 0x001e220000002100 */
[----:B------:R-:W-:-:S02]  /*17f0*/  LOP3.LUT R75, R75, 0xe0, RZ, 0xc0, !PT ;  /* 0x000000e04b4b7812 */ /* 0x000fc400078ec0ff */
[----:B0-----:R-:W-:-:S04]  /*1800*/  SHF.R.U32.HI R67, RZ, 0x5, R67 ;  /* 0x00000005ff437819 */ /* 0x001fc80000011643 */
[----:B------:R-:W-:Y:S02]  /*1810*/  R2UR UR12, R67 ;  /* 0x00000000430c72ca */ /* 0x000fe400000e0000 */
[----:B------:R-:W0:Y:S01]  /*1820*/  S2R R67, SR_TID.X ;  /* 0x0000000000437919 */ /* 0x000e220000002100 */
[----:B------:R-:W-:-:S05]  /*1830*/  IMAD.SHL.U32 R75, R75, 0x2, RZ ;  /* 0x000000024b4b7824 */ /* 0x000fca00078e00ff */
[--C-:B0-----:R-:W-:Y:S02]  /*1840*/  LOP3.LUT R75, R75, 0x1f, R67.reuse, 0xf8, !PT ;  /* 0x0000001f4b4b7812 */ /* 0x101fe400078ef843 */
[----:B------:R-:W-:-:S04]  /*1850*/  SHF.R.U32.HI R67, RZ, 0x2, R67 ;  /* 0x00000002ff437819 */ /* 0x000fc80000011643 */
[----:B------:R-:W-:Y:S01]  /*1860*/  LOP3.LUT R75, R75, 0x30, R67, 0x78, !PT ;  /* 0x000000304b4b7812 */ /* 0x000fe200078e7843 */
[----:B------:R-:W-:Y:S06]  /*1870*/  @P1 BRA `(.L_x_5) ;  /* 0x0000000000181947 */ /* 0x000fec0003800000 */
[----:B------:R-:W-:Y:S01]  /*1880*/  ELECT P0, URZ, PT ;  /* 0x0000000000ff782f */ /* 0x000fe20003800000 */
[----:B------:R-:W-:Y:S01]  /*1890*/  IMAD.MOV.U32 R67, RZ, RZ, 0x1 ;  /* 0x00000001ff437424 */ /* 0x000fe200078e00ff */
[----:B------:R-:W-:Y:S01]  /*18a0*/  UMOV UR4, 0x40 ;  /* 0x0000004000047882 */ /* 0x000fe20000000000 */
[----:B------:R-:W-:Y:S01]  /*18b0*/  UVIRTCOUNT.DEALLOC.SMPOOL 0x80 ;  /* 0x000000800000784c */ /* 0x000fe20000000000 */
[----:B------:R-:W-:-:S09]  /*18c0*/  ULEA UR4, UR6, UR4, 0x18 ;  /* 0x0000000406047291 */ /* 0x000fd2000f8ec0ff */
[----:B------:R0:W-:Y:S03]  /*18d0*/  @P0 STS.U8 [UR4], R67 ;  /* 0x00000043ff000988 */ /* 0x0001e60008000004 */
.L_x_5:
[----:B-----5:R1:W-:Y:S04]  /*18e0*/  STL [R1+0x314], R125 ;  /* 0x0003147d01007387 */ /* 0x0203e80000100800 */
[----:B-1----:R-:W2:Y:S04]  /*18f0*/  LDL.LU R125, [R1+0x8] ;  /* 0x00000800017d7983 */ /* 0x002ea80000300800 */
[----:B------:R1:W-:Y:S04]  /*1900*/  STL [R1+0x310], R66 ;  /* 0x0003104201007387 */ /* 0x0003e80000100800 */
[----:B-1----:R-:W3:Y:S04]  /*1910*/  LDL.LU R66, [R1] ;  /* 0x0000000001427983 */ /* 0x002ee80000300800 */
[----:B0-----:R-:W4:Y:S04]  /*1920*/  LDL.LU R67, [R1+0x10] ;  /* 0x0000100001437983 */ /* 0x001f280000300800 */
[----:B------:R-:W-:Y:S04]  /*1930*/  STS.U8 [R75+UR7+0x600], R73 ;  /* 0x000600494b007988 */ /* 0x000fe80008000007 */
[----:B--2---:R0:W-:Y:S04]  /*1940*/  STS.U8 [R75+UR7+0x200], R125 ;  /* 0x0002007d4b007988 */ /* 0x0041e80008000007 */
[----:B0-----:R-:W2:Y:S04]  /*1950*/  LDL.LU R125, [R1+0x314] ;  /* 0x00031400017d7983 */ /* 0x001ea80000300800 */
[----:B---3--:R0:W-:Y:S04]  /*1960*/  STS.U8 [R75+UR7+0x400], R66 ;  /* 0x000400424b007988 */ /* 0x0081e80008000007 */
[----:B----4-:R1:W-:Y:S04]  /*1970*/  STS.U8 [R75+UR7], R67 ;  /* 0x000000434b007988 */ /* 0x0103e80008000007 */
[----:B0-----:R-:W3:Y:S04]  /*1980*/  LDL.LU R66, [R1+0x310] ;  /* 0x0003100001427983 */ /* 0x001ee80000300800 */
[----:B-1----:R-:W4:Y:S04]  /*1990*/  LDL.LU R67, [R1+0x4] ;  /* 0x0000040001437983 */ /* 0x002f280000300800 */
[----:B------:R-:W2:Y:S01]  /*19a0*/  LDL.LU R73, [R1+0xc] ;  /* 0x00000c0001497983 */ /* 0x000ea20000300800 */
[----:B------:R-:W-:-:S03]  /*19b0*/  UMOV UR4, 0x1 ;  /* 0x0000000100047882 */ /* 0x000fc60000000000 */
[----:B------:R0:W-:Y:S04]  /*19c0*/  STS.U8 [R75+UR7+0x3600], R9 ;  /* 0x003600094b007988 */ /* 0x0001e80008000007 */
[----:B------:R-:W-:Y:S04]  /*19d0*/  STS.U8 [R75+UR7+0x800], R55 ;  /* 0x000800374b007988 */ /* 0x000fe80008000007 */
[----:B------:R-:W-:Y:S01]  /*19e0*/  STS.U8 [R75+UR7+0xa00], R53 ;  /* 0x000a00354b007988 */ /* 0x000fe20008000007 */
[----:B0-----:R-:W-:-:S03]  /*19f0*/  LOP3.LUT R9, R75, 0x20, RZ, 0x3c, !PT ;  /* 0x000000204b097812 */ /* 0x001fc600078e3cff */
[----:B------:R-:W-:Y:S04]  /*1a00*/  STS.U8 [R75+UR7+0xc00], R51 ;  /* 0x000c00334b007988 */ /* 0x000fe80008000007 */
        /* <DEDUP_REMOVED lines=54> */
[----:B----4-:R-:W-:Y:S04]  /*1d70*/  STS.U8 [R9+UR7+0x200], R67 ;  /* 0x0002004309007988 */ /* 0x010fe80008000007 */
[----:B--2---:R0:W-:Y:S02]  /*1d80*/  STS.U8 [R9+UR7], R73 ;  /* 0x0000004909007988 */ /* 0x0041e40008000007 */
[----:B0-----:R-:W0:Y:S02]  /*1d90*/  S2R R73, SR_TID.X ;  /* 0x0000000000497919 */ /* 0x001e240000002100 */
[----:B0-----:R-:W-:-:S02]  /*1da0*/  LOP3.LUT R67, R73, 0xe0, RZ, 0xc0, !PT ;  /* 0x000000e049437812 */ /* 0x001fc400078ec0ff */
[----:B------:R-:W-:Y:S02]  /*1db0*/  LOP3.LUT R73, R73, 0x1f, RZ, 0xc0, !PT ;  /* 0x0000001f49497812 */ /* 0x000fe400078ec0ff */
[----:B------:R-:W-:-:S03]  /*1dc0*/  SHF.R.U32.HI R0, RZ, 0x1, R67 ;  /* 0x00000001ff007819 */ /* 0x000fc60000011643 */
[----:B------:R-:W-:Y:S02]  /*1dd0*/  IMAD R3, R67, 0x4, R73 ;  /* 0x0000000443037824 */ /* 0x000fe400078e0249 */
[----:B------:R-:W0:Y:S03]  /*1de0*/  S2R R67, SR_TID.X ;  /* 0x0000000000437919 */ /* 0x000e260000002100 */
[----:B------:R-:W-:-:S04]  /*1df0*/  LOP3.LUT R3, R3, R0, RZ, 0x3c, !PT ;  /* 0x0000000003037212 */ /* 0x000fc800078e3cff */
[C---:B------:R-:W-:Y:S01]  /*1e00*/  LOP3.LUT R2, R3.reuse, 0x20, RZ, 0x3c, !PT ;  /* 0x0000002003027812 */ /* 0x040fe200078e3cff */
[----:B------:R-:W-:Y:S01]  /*1e10*/  STS.U8 [R3+UR7+0x4000], R83 ;  /* 0x0040005303007988 */ /* 0x000fe20008000007 */
[----:B------:R-:W-:-:S03]  /*1e20*/  LOP3.LUT R4, R3, 0x40, RZ, 0x3c, !PT ;  /* 0x0000004003047812 */ /* 0x000fc600078e3cff */
[----:B------:R-:W-:Y:S04]  /*1e30*/  STS.U8 [R3+UR7+0x6000], R82 ;  /* 0x0060005203007988 */ /* 0x000fe80008000007 */
[----:B------:R-:W-:Y:S04]  /*1e40*/  STS.U8 [R3+UR7+0x4400], R88 ;  /* 0x0044005803007988 */ /* 0x000fe80008000007 */
[----:B------:R-:W-:Y:S04]  /*1e50*/  STS.U8 [R3+UR7+0x6400], R87 ;  /* 0x0064005703007988 */ /* 0x000fe80008000007 */
[----:B------:R-:W-:Y:S04]  /*1e60*/  STS.U8 [R3+UR7+0x4800], R94 ;  /* 0x0048005e03007988 */ /* 0x000fe80008000007 */
[----:B------:R-:W-:Y:S01]  /*1e70*/  STS.U8 [R3+UR7+0x6800], R93 ;  /* 0x0068005d03007988 */ /* 0x000fe20008000007 */
[----:B0-----:R-:W-:-:S03]  /*1e80*/  LOP3.LUT P2, RZ, R67, 0xff, RZ, 0xc0, !PT ;  /* 0x000000ff43ff7812 */ /* 0x001fc6000784c0ff */
[----:B------:R-:W-:Y:S04]  /*1e90*/  STS.U8 [R3+UR7+0x4c00], R100 ;  /* 0x004c006403007988 */ /* 0x000fe80008000007 */
[----:B------:R-:W-:Y:S04]  /*1ea0*/  STS.U8 [R3+UR7+0x6c00], R99 ;  /* 0x006c006303007988 */ /* 0x000fe80008000007 */
[----:B------:R-:W-:Y:S02]  /*1eb0*/  STS.U8 [R3+UR7+0x5000], R106 ;  /* 0x0050006a03007988 */ /* 0x000fe40008000007 */
[----:B------:R-:W-:-:S02]  /*1ec0*/  VOTEU.ALL UP0, P2 ;  /* 0x0000000000ff7886 */ /* 0x000fc40001000000 */
[----:B------:R-:W-:Y:S01]  /*1ed0*/  STS.U8 [R3+UR7+0x7000], R105 ;  /* 0x0070006903007988 */ /* 0x000fe20008000007 */
[----:B------:R-:W-:Y:S02]  /*1ee0*/  VOTEU.ALL UP1, P2 ;  /* 0x0000000000ff7886 */ /* 0x000fe40001020000 */
[----:B------:R-:W-:-:S04]  /*1ef0*/  @!UP0 UIADD3 UR4, UPT, UPT, -UR4, 0x100000, URZ ;  /* 0x0010000004048890 */ /* 0x000fc8000fffe1ff */
[----:B------:R-:W-:Y:S02]  /*1f00*/  @!UP0 USHF.L.U32 UR5, UR4, 0xb, URZ ;  /* 0x0000000b04058899 */ /* 0x000fe400080006ff */
[----:B------:R-:W-:Y:S01]  /*1f10*/  @!UP0 USHF.L.U32 UR4, UR4, 0x1, URZ ;  /* 0x0000000104048899 */ /* 0x000fe200080006ff */
[----:B------:R-:W-:Y:S01]  /*1f20*/  STS.U8 [R3+UR7+0x5400], R112 ;  /* 0x0054007003007988 */ /* 0x000fe20008000007 */
[----:B------:R-:W-:-:S03]  /*1f30*/  UISETP.NE.U32.AND UP0, UPT, UR12, URZ, UPT ;  /* 0x000000ff0c00728c */ /* 0x000fc6000bf05070 */
[----:B------:R-:W-:Y:S04]  /*1f40*/  STS.U8 [R3+UR7+0x7400], R111 ;  /* 0x0074006f03007988 */ /* 0x000fe80008000007 */
[----:B------:R-:W-:Y:S04]  /*1f50*/  STS.U8 [R3+UR7+0x5800], R118 ;  /* 0x0058007603007988 */ /* 0x000fe80008000007 */
[----:B------:R-:W-:Y:S04]  /*1f60*/  STS.U8 [R3+UR7+0x7800], R117 ;  /* 0x0078007503007988 */ /* 0x000fe80008000007 */
[----:B------:R-:W-:Y:S04]  /*1f70*/  STS.U8 [R3+UR7+0x5c00], R69 ;  /* 0x005c004503007988 */ /* 0x000fe80008000007 */
        /* <DEDUP_REMOVED lines=17> */
[----:B------:R0:W-:Y:S04]  /*2090*/  STS.U8 [R2+UR7+0x7c00], R122 ;  /* 0x007c007a02007988 */ /* 0x0001e80008000007 */
[----:B------:R1:W-:Y:S04]  /*20a0*/  STS.U8 [R4+UR7+0x4000], R79 ;  /* 0x0040004f04007988 */ /* 0x0003e80008000007 */
[----:B------:R1:W-:Y:S01]  /*20b0*/  STS.U8 [R4+UR7+0x6000], R78 ;  /* 0x0060004e04007988 */ /* 0x0003e20008000007 */
[----:B0-----:R-:W-:-:S03]  /*20c0*/  LOP3.LUT R2, R67, 0xff, RZ, 0xc0, !PT ;  /* 0x000000ff43027812 */ /* 0x001fc600078ec0ff */
[----:B------:R1:W-:Y:S04]  /*20d0*/  STS.U8 [R4+UR7+0x4400], R84 ;  /* 0x0044005404007988 */ /* 0x0003e80008000007 */
        /* <DEDUP_REMOVED lines=28> */
[----:B---3--:R1:W-:Y:S01]  /*22a0*/  STS.U8 [R3+UR7+0x7c00], R66 ;  /* 0x007c004203007988 */ /* 0x0083e20008000007 */
[----:B------:R0:W-:Y:S06]  /*22b0*/  MEMBAR.ALL.CTA ;  /* 0x0000000000007992 */ /* 0x0001ec0000008000 */
[----:B0-----:R-:W-:Y:S04]  /*22c0*/  FENCE.VIEW.ASYNC.S ;  /* 0x00000000000073c6 */ /* 0x001fe80000000000 */
[----:B------:R-:W0:Y:S02]  /*22d0*/  FENCE.VIEW.ASYNC.S ;  /* 0x00000000000073c6 */ /* 0x000e240000000000 */
[----:B0-----:R1:W0:Y:S02]  /*22e0*/  @!UP1 SYNCS.EXCH.64 URZ, [UR7+0x8000], UR4 ;  /* 0x0080000407ff95b2 */ /* 0x0012240008000100 */
[----:B0-----:R-:W-:Y:S06]  /*22f0*/  BAR.SYNC.DEFER_BLOCKING 0x0 ;  /* 0x0000000000007b1d */ /* 0x001fec0000010000 */
[----:B-1----:R-:W-:Y:S05]  /*2300*/  BRA.U UP0, `(.L_x_6) ;  /* 0x00000001007c7547 */ /* 0x002fea000b800000 */
[----:B------:R-:W-:Y:S02]  /*2310*/  USHF.R.U32.HI UR8, URZ, 0x4, UR7 ;  /* 0x00000004ff087899 */ /* 0x000fe40008011607 */
[----:B------:R-:W-:Y:S02]  /*2320*/  UIADD3 UR4, UPT, UPT, UR7, 0x4000, URZ ;  /* 0x0000400007047890 */ /* 0x000fe4000fffe0ff */
[----:B------:R-:W-:Y:S02]  /*2330*/  USGXT.U32 UR8, UR8, 0xe ;  /* 0x0000000e0808789a */ /* 0x000fe40008000000 */
[----:B------:R-:W-:Y:S02]  /*2340*/  USHF.R.U32.HI UR4, URZ, 0x4, UR4 ;  /* 0x00000004ff047899 */ /* 0x000fe40008011604 */
[----:B------:R-:W-:Y:S01]  /*2350*/  UIADD3 UR22, UP0, UPT, UR8, 0x2, URZ ;  /* 0x0000000208167890 */ /* 0x000fe2000ff1e0ff */
[----:B------:R-:W-:Y:S01]  /*2360*/  UMOV UR5, URZ ;  /* 0x000000ff00057c82 */ /* 0x000fe20008000000 */
[----:B------:R-:W-:-:S02]  /*2370*/  USGXT.U32 UR4, UR4, 0xe ;  /* 0x0000000e0404789a */ /* 0x000fc40008000000 */
[----:B------:R-:W-:Y:S01]  /*2380*/  UIADD3.X UR23, UPT, UPT, UR5, -0x7fffbfe0, URZ, UP0, !UPT ;  /* 0x8000402005177890 */ /* 0x000fe200087fe4ff */
[----:B------:R-:W-:Y:S01]  /*2390*/  UMOV UR10, 0x2000100 ;  /* 0x02000100000a7882 */ /* 0x000fe20000000000 */
[----:B------:R-:W-:Y:S01]  /*23a0*/  UMOV UR11, 0x40004040 ;  /* 0x40004040000b7882 */ /* 0x000fe20000000000 */
[----:B------:R-:W-:Y:S02]  /*23b0*/  ULOP3.LUT UR16, UR4, 0x2000000, URZ, 0xfc, !UPT ;  /* 0x0200000004107892 */ /* 0x000fe4000f8efcff */
[----:B------:R-:W-:Y:S02]  /*23c0*/  UIADD3.64 UR4, UPT, UPT, UR4, UR10, URZ ;  /* 0x0000000a04047297 */ /* 0x000fe4000fffe0ff */
[----:B------:R-:W-:Y:S02]  /*23d0*/  UIADD3 UR18, UPT, UPT, UR13, 0x100, URZ ;  /* 0x000001000d127890 */ /* 0x000fe4000fffe0ff */
[----:B------:R-:W-:Y:S02]  /*23e0*/  UIADD3.64 UR10, UPT, UPT, UR22, 0x1fe, URZ ;  /* 0x000001fe160a7897 */ /* 0x000fe4000fffe0ff */
[----:B------:R-:W-:-:S02]  /*23f0*/  UIADD3 UR19, UPT, UPT, UR13, 0x100, URZ ;  /* 0x000001000d137890 */ /* 0x000fc4000fffe0ff */
[----:B------:R-:W-:Y:S01]  /*2400*/  UIADD3.64 UR20, UPT, UPT, UR22, 0x200, URZ ;  /* 0x0000020016147897 */ /* 0x000fe2000fffe0ff */
[----:B------:R-:W-:Y:S01]  /*2410*/  UMOV UR24, 0x0 ;  /* 0x0000000000187882 */ /* 0x000fe20000000000 */
[----:B------:R-:W-:Y:S01]  /*2420*/  UMOV UR25, 0x8410010 ;  /* 0x0841001000197882 */ /* 0x000fe20000000000 */
[----:B------:R-:W-:Y:S01]  /*2430*/  UMOV UR9, 0x80004020 ;  /* 0x8000402000097882 */ /* 0x000fe20000000000 */
[----:B------:R-:W-:Y:S01]  /*2440*/  UMOV UR17, 0x40004040 ;  /* 0x4000404000117882 */ /* 0x000fe20000000000 */
[----:B------:R-:W-:Y:S01]  /*2450*/  UMOV UR26, 0x0 ;  /* 0x00000000001a7882 */ /* 0x000fe20000000000 */
[----:B------:R-:W-:Y:S01]  /*2460*/  UMOV UR27, 0x8410010 ;  /* 0x08410010001b7882 */ /* 0x000fe20000000000 */
[----:B------:R-:W-:Y:S01]  /*2470*/  UMOV UR28, 0x0 ;  /* 0x00000000001c7882 */ /* 0x000fe20000000000 */
[----:B------:R-:W-:Y:S01]  /*2480*/  UMOV UR29, 0x8410010 ;  /* 0x08410010001d7882 */ /* 0x000fe20000000000 */
[----:B------:R0:W-:Y:S01]  /*2490*/  UTCQMMA gdesc[UR8], gdesc[UR16], tmem[UR13], tmem[UR24], idesc[UR25], !UPT ;  /* 0x00ff1810080075ea */ /* 0x0001e2000f80030d */
[----:B------:R-:W-:Y:S01]  /*24a0*/  UMOV UR30, 0x0 ;  /* 0x00000000001e7882 */ /* 0x000fe20000000000 */
[----:B------:R-:W-:Y:S01]  /*24b0*/  UMOV UR31, 0x8410010 ;  /* 0x08410010001f7882 */ /* 0x000fe20000000000 */
[----:B------:R0:W-:Y:S01]  /*24c0*/  UTCQMMA gdesc[UR22], gdesc[UR4], tmem[UR13], tmem[UR26], idesc[UR27], UPT ;  /* 0x00ff1a04160075ea */ /* 0x0001e2000b80030d */
[----:B------:R0:W-:Y:S01]  /*24d0*/  UTCQMMA gdesc[UR10], gdesc[UR16], tmem[UR18], tmem[UR28], idesc[UR29], !UPT ;  /* 0x00ff1c100a0075ea */ /* 0x0001e2000f800312 */
[----:B------:R0:W-:Y:S01]  /*24e0*/  UTCQMMA gdesc[UR20], gdesc[UR4], tmem[UR19], tmem[UR30], idesc[UR31], UPT ;  /* 0x00ff1e04140075ea */ /* 0x0001e2000b800313 */
[----:B------:R-:W-:Y:S01]  /*24f0*/  NOP ;  /* 0x0000000000007918 */ /* 0x000fe20000000000 */
.L_x_6:
[----:B------:R-:W-:Y:S01]  /*2500*/  ELECT P0, URZ, PT ;  /* 0x0000000000ff782f */ /* 0x000fe20003800000 */
[----:B0-----:R-:W-:-:S03]  /*2510*/  UIADD3 UR4, UPT, UPT, UR7, 0x8000, URZ ;  /* 0x0000800007047890 */ /* 0x001fc6000fffe0ff */
[----:B------:R-:W-:Y:S01]  /*2520*/  ISETP.LT.U32.AND P0, PT, R2, 0x20, P0 ;  /* 0x000000200200780c */ /* 0x000fe20000701070 */
[----:B------:R-:W-:-:S12]  /*2530*/  UMOV UR5, URZ ;  /* 0x000000ff00057c82 */ /* 0x000fd80008000000 */
[----:B------:R-:W-:Y:S01]  /*2540*/  VOTEU.ANY UP0, P0 ;  /* 0x0000000000ff7886 */ /* 0x000fe20000000100 */
[----:B------:R-:W-:-:S04]  /*2550*/  VOTEU.ANY UP1, P0 ;  /* 0x0000000000ff7886 */ /* 0x000fc80000020100 */
[----:B------:R-:W-:Y:S01]  /*2560*/  @UP0 UMOV UR8, UR4 ;  /* 0x0000000400080c82 */ /* 0x000fe20008000000 */
[----:B------:R-:W-:Y:S01]  /*2570*/  USHF.L.U32 UR4, UR12, 0x15, URZ ;  /* 0x000000150c047899 */ /* 0x000fe200080006ff */
[----:B------:R0:W-:Y:S01]  /*2580*/  @UP1 UTCBAR [UR8], URZ ;  /* 0x000000ff080013e9 */ /* 0x0001e200080000ff */
[----:B------:R-:W-:Y:S01]  /*2590*/  BAR.SYNC.DEFER_BLOCKING 0x0 ;  /* 0x0000000000007b1d */ /* 0x000fe20000010000 */
[----:B------:R-:W-:Y:S02]  /*25a0*/  USHF.L.U32 UR5, UR12, 0x6, URZ ;  /* 0x000000060c057899 */ /* 0x000fe400080006ff */
[----:B------:R-:W-:Y:S02]  /*25b0*/  ULOP3.LUT UR4, UR4, 0x600000, URZ, 0xc0, !UPT ;  /* 0x0060000004047892 */ /* 0x000fe4000f8ec0ff */
[----:B------:R-:W-:-:S04]  /*25c0*/  ULOP3.LUT UR5, UR5, 0x100, URZ, 0xc0, !UPT ;  /* 0x0000010005057892 */ /* 0x000fc8000f8ec0ff */
[----:B------:R-:W-:Y:S01]  /*25d0*/  UIADD3 UR4, UPT, UPT, UR5, UR4, UR13 ;  /* 0x0000000405047290 */ /* 0x000fe2000fffe00d */
[----:B------:R-:W1:Y:S02]  /*25e0*/  SYNCS.PHASECHK.TRANS64.TRYWAIT P0, [UR7+0x8000], RZ ;  /* 0x008000ffff0075a7 */ /* 0x000e640008001107 */
[----:B01----:R-:W-:Y:S09]  /*25f0*/  @!P0 BRA `(.L_x_7) ;  /* 0x0000005800748947 */ /* 0x003ff20003800000 */
.L_x_11:
[----:B------:R-:W-:Y:S06]  /*2600*/  BAR.SYNC.DEFER_BLOCKING 0x0 ;  /* 0x0000000000007b1d */ /* 0x000fec0000010000 */
[----:B------:R-:W0:Y:S01]  /*2610*/  LDCU.64 UR8, c[0x0][0x390] ;  /* 0x00007200ff0877ac */ /* 0x000e220008000a00 */
[----:B------:R-:W1:Y:S01]  /*2620*/  LDTM.x64 R8, tmem[UR4] ;  /* 0x00000004000879ee */ /* 0x000e620008340000 */
[----:B------:R-:W2:Y:S01]  /*2630*/  S2R R111, SR_TID.X ;  /* 0x00000000006f7919 */ /* 0x000ea20000002100 */
[----:B------:R-:W3:Y:S01]  /*2640*/  LDCU.64 UR16, c[0x0][0x390] ;  /* 0x00007200ff1077ac */ /* 0x000ee20008000a00 */
[----:B------:R-:W4:Y:S01]  /*2650*/  LDCU.64 UR18, c[0x0][0x390] ;  /* 0x00007200ff1277ac */ /* 0x000f220008000a00 */
[----:B------:R-:W5:Y:S01]  /*2660*/  LDCU.64 UR10, c[0x0][0x390] ;  /* 0x00007200ff0a77ac */ /* 0x000f620008000a00 */
[----:B------:R-:W0:Y:S01]  /*2670*/  LDCU.64 UR20, c[0x0][0x390] ;  /* 0x00007200ff1477ac */ /* 0x000e220008000a00 */
[----:B------:R-:W0:Y:S01]  /*2680*/  @!P2 SYNCS.CCTL.IV [UR7+0x8000] ;  /* 0x00800000ff00a9b1 */ /* 0x000e220008000007 */
[----:B------:R-:W0:Y:S01]  /*2690*/  LDCU.64 UR22, c[0x0][0x390] ;  /* 0x00007200ff1677ac */ /* 0x000e220008000a00 */
[----:B------:R-:W0:Y:S01]  /*26a0*/  LDCU.64 UR24, c[0x0][0x390] ;  /* 0x00007200ff1877ac */ /* 0x000e220008000a00 */
[----:B-1----:R-:W-:Y:S01]  /*26b0*/  STL.64 [R1+0x190], R8 ;  /* 0x0001900801007387 */ /* 0x002fe20000100a00 */
[----:B------:R-:W-:Y:S01]  /*26c0*/  IMAD.MOV.U32 R4, RZ, RZ, R57 ;  /* 0x000000ffff047224 */ /* 0x000fe200078e0039 */
[----:B------:R-:W1:Y:S01]  /*26d0*/  LDCU.64 UR28, c[0x0][0x390] ;  /* 0x00007200ff1c77ac */ /* 0x000e620008000a00 */
[----:B------:R-:W-:Y:S01]  /*26e0*/  IMAD.MOV.U32 R99, RZ, RZ, R68 ;  /* 0x000000ffff637224 */ /* 0x000fe200078e0044 */
[----:B------:R-:W-:Y:S01]  /*26f0*/  STL.64 [R1+0x198], R10 ;  /* 0x0001980a01007387 */ /* 0x000fe20000100a00 */
[----:B------:R-:W-:Y:S01]  /*2700*/  IMAD.MOV.U32 R0, RZ, RZ, R56 ;  /* 0x000000ffff007224 */ /* 0x000fe200078e0038 */
[----:B------:R-:W0:Y:S01]  /*2710*/  LDCU.64 UR30, c[0x0][0x390] ;  /* 0x00007200ff1e77ac */ /* 0x000e220008000a00 */
        /* <DEDUP_REMOVED lines=14> */
[----:B------:R-:W-:-:S02]  /*2800*/  IMAD.MOV.U32 R107, RZ, RZ, R65 ;  /* 0x000000ffff6b7224 */ /* 0x000fc400078e0041 */
[----:B------:R-:W-:Y:S01]  /*2810*/  IMAD.MOV.U32 R105, RZ, RZ, R66 ;  /* 0x000000ffff697224 */ /* 0x000fe200078e0042 */
[----:B------:R-:W-:Y:S01]  /*2820*/  STL.64 [R1+0x1c0], R20 ;  /* 0x0001c01401007387 */ /* 0x000fe20000100a00 */
[----:B------:R-:W-:Y:S02]  /*2830*/  IMAD.MOV.U32 R104, RZ, RZ, R67 ;  /* 0x000000ffff687224 */ /* 0x000fe400078e0043 */
[----:B------:R-:W-:Y:S01]  /*2840*/  IMAD.MOV.U32 R98, RZ, RZ, R69 ;  /* 0x000000ffff627224 */ /* 0x000fe200078e0045 */
[----:B------:R-:W-:Y:S01]  /*2850*/  STL.64 [R1+0x1c8], R22 ;  /* 0x0001c81601007387 */ /* 0x000fe20000100a00 */
[----:B------:R-:W-:-:S03]  /*2860*/  IMAD.MOV.U32 R69, RZ, RZ, R70 ;  /* 0x000000ffff457224 */ /* 0x000fc600078e0046 */
[----:B------:R-:W-:Y:S04]  /*2870*/  STL.64 [R1+0x1d0], R24 ;  /* 0x0001d01801007387 */ /* 0x000fe80000100a00 */
        /* <DEDUP_REMOVED lines=15> */
[----:B------:R-:W-:Y:S04]  /*2970*/  STL [R1+0x28c], R71 ;  /* 0x00028c4701007387 */ /* 0x000fe80000100800 */
[----:B------:R-:W3:Y:S01]  /*2980*/  LDL.LU R68, [R1+0x28c] ;  /* 0x00028c0001447983 */ /* 0x000ee20000300800 */
[----:B--2---:R-:W-:-:S02]  /*2990*/  IMAD.SHL.U32 R2, R111, 0x1000, RZ ;  /* 0x000010006f027824 */ /* 0x004fc400078e00ff */
[----:B------:R-:W-:Y:S01]  /*29a0*/  IMAD.SHL.U32 R3, R111, 0x10, RZ ;  /* 0x000000106f037824 */ /* 0x000fe200078e00ff */
[----:B------:R2:W-:Y:S02]  /*29b0*/  STL [R1+0x52c], R4 ;  /* 0x00052c0401007387 */ /* 0x0005e40000100800 */
[----:B------:R-:W-:Y:S02]  /*29c0*/  LOP3.LUT R2, R2, 0x7000, RZ, 0xc0, !PT ;  /* 0x0000700002027812 */ /* 0x000fe400078ec0ff */
[----:B------:R-:W-:Y:S02]  /*29d0*/  STL [R1+0x528], R111 ;  /* 0x0005286f01007387 */ /* 0x000fe40000100800 */
[----:B------:R-:W-:Y:S01]  /*29e0*/  LOP3.LUT R2, R2, 0xff0, R3, 0xf8, !PT ;  /* 0x00000ff002027812 */ /* 0x000fe200078ef803 */
[----:B--2---:R-:W2:Y:S02]  /*29f0*/  LDTM.x64 R4, tmem[UR4+0x40] ;  /* 0x00004004000479ee */ /* 0x004ea40008340000 */
[----:B--2---:R-:W-:Y:S01]  /*2a00*/  STL.64 [R1+0x100], R4 ;  /* 0x0001000401007387 */ /* 0x004fe20000100a00 */
[----:B------:R-:W-:-:S02]  /*2a10*/  IMAD.MOV.U32 R125, RZ, RZ, R25 ;  /* 0x000000ffff7d7224 */ /* 0x000fc400078e0019 */
[----:B------:R-:W-:Y:S01]  /*2a20*/  IMAD.MOV.U32 R124, RZ, RZ, R26 ;  /* 0x000000ffff7c7224 */ /* 0x000fe200078e001a */
[----:B------:R-:W-:Y:S01]  /*2a30*/  STL.64 [R1+0x108], R6 ;  /* 0x0001080601007387 */ /* 0x000fe20000100a00 */
[----:B------:R-:W-:Y:S02]  /*2a40*/  IMAD.MOV.U32 R123, RZ, RZ, R27 ;  /* 0x000000ffff7b7224 */ /* 0x000fe400078e001b */
[----:B------:R-:W-:Y:S01]  /*2a50*/  IMAD.MOV.U32 R122, RZ, RZ, R28 ;  /* 0x000000ffff7a7224 */ /* 0x000fe200078e001c */
[----:B------:R-:W-:Y:S01]  /*2a60*/  STL.64 [R1+0x110], R8 ;  /* 0x0001100801007387 */ /* 0x000fe20000100a00 */
[----:B------:R-:W-:Y:S02]  /*2a70*/  IMAD.MOV.U32 R119, RZ, RZ, R29 ;  /* 0x000000ffff777224 */ /* 0x000fe400078e001d */
        /* <DEDUP_REMOVED lines=22> */
[----:B------:R2:W-:Y:S01]  /*2be0*/  STL [R1+0x150], R24 ;  /* 0x0001501801007387 */ /* 0x0005e20000100800 */
[----:B------:R-:W-:Y:S02]  /*2bf0*/  IMAD.MOV.U32 R73, RZ, RZ, R45 ;  /* 0x000000ffff497224 */ /* 0x000fe400078e002d */
[----:B------:R-:W-:Y:S02]  /*2c00*/  IMAD.MOV.U32 R74, RZ, RZ, R46 ;  /* 0x000000ffff4a7224 */ /* 0x000fe400078e002e */
[----:B------:R-:W-:Y:S02]  /*2c10*/  IMAD.MOV.U32 R75, RZ, RZ, R47 ;  /* 0x000000ffff4b7224 */ /* 0x000fe400078e002f */
[----:B------:R-:W-:Y:S02]  /*2c20*/  IMAD.MOV.U32 R76, RZ, RZ, R48 ;  /* 0x000000ffff4c7224 */ /* 0x000fe400078e0030 */
[----:B------:R-:W-:-:S02]  /*2c30*/  IMAD.MOV.U32 R77, RZ, RZ, R49 ;  /* 0x000000ffff4d7224 */ /* 0x000fc400078e0031 */
[----:B------:R-:W-:Y:S02]  /*2c40*/  IMAD.MOV.U32 R78, RZ, RZ, R50 ;  /* 0x000000ffff4e7224 */ /* 0x000fe400078e0032 */
        /* <DEDUP_REMOVED lines=17> */
[----:B--2---:R-:W2:Y:S02]  /*2d60*/  LDTM.x64 R4, tmem[UR4+0x80] ;  /* 0x00008004000479ee */ /* 0x004ea40008340000 */
[----:B--2---:R2:W-:Y:S01]  /*2d70*/  STL.64 [R1], R4 ;  /* 0x0000000401007387 */ /* 0x0045e20000100a00 */
        /* <DEDUP_REMOVED lines=31> */
[----:B------:R0:W-:Y:S04]  /*2f70*/  STL [R1+0xf8], R66 ;  /* 0x0000f84201007387 */ /* 0x0001e80000100800 */
[----:B--2---:R-:W2:Y:S02]  /*2f80*/  LDL.LU R4, [R1+0x52c] ;  /* 0x00052c0001047983 */ /* 0x004ea40000300800 */
[----:B--2---:R-:W-:-:S02]  /*2f90*/  IMAD.MOV.U32 R3, RZ, RZ, R4 ;  /* 0x000000ffff037224 */ /* 0x004fc400078e0004 */
[----:B0-----:R-:W0:Y:S01]  /*2fa0*/  LDTM.x64 R4, tmem[UR4+0xc0] ;  /* 0x0000c004000479ee */ /* 0x001e220008340000 */
[----:B------:R-:W-:Y:S01]  /*2fb0*/  NOP ;  /* 0x0000000000007918 */ /* 0x000fe20000000000 */
[----:B------:R-:W2:Y:S01]  /*2fc0*/  LDCU.64 UR4, c[0x0][0x390] ;  /* 0x00007200ff0477ac */ /* 0x000ea20008000a00 */
[----:B0-----:R-:W-:Y:S04]  /*2fd0*/  STL.64 [R1+0x420], R66 ;  /* 0x0004204201007387 */ /* 0x001fe80000100a00 */
        /* <DEDUP_REMOVED lines=30> */
[----:B------:R0:W-:Y:S04]  /*31c0*/  STL.64 [R1+0x328], R4 ;  /* 0x0003280401007387 */ /* 0x0001e80000100a00 */
[----:B0-----:R-:W2:Y:S04]  /*31d0*/  LDL.LU R4, [R1+0x190] ;  /* 0x0001900001047983 */ /* 0x001ea80000300800 */
[----:B------:R-:W2:Y:S04]  /*31e0*/  LDL.LU R5, [R1+0x194] ;  /* 0x0001940001057983 */ /* 0x000ea80000300800 */
[----:B------:R-:W2:Y:S04]  /*31f0*/  LDL.LU R6, [R1+0x198] ;  /* 0x0001980001067983 */ /* 0x000ea80000300800 */
[----:B------:R-:W2:Y:S04]  /*3200*/  LDL.LU R7, [R1+0x19c] ;  /* 0x00019c0001077983 */ /* 0x000ea80000300800 */
[----:B------:R-:W4:Y:S04]  /*3210*/  LDL.LU R8, [R1+0x1a0] ;  /* 0x0001a00001087983 */ /* 0x000f280000300800 */
[----:B------:R-:W4:Y:S04]  /*3220*/  LDL.LU R9, [R1+0x1a4] ;  /* 0x0001a40001097983 */ /* 0x000f280000300800 */
[----:B------:R-:W4:Y:S04]  /*3230*/  LDL.LU R10, [R1+0x1a8] ;  /* 0x0001a800010a7983 */ /* 0x000f280000300800 */
[----:B------:R-:W4:Y:S04]  /*3240*/  LDL.LU R11, [R1+0x1ac] ;  /* 0x0001ac00010b7983 */ /* 0x000f280000300800 */
[----:B------:R-:W5:Y:S04]  /*3250*/  LDL.LU R12, [R1+0x1b0] ;  /* 0x0001b000010c7983 */ /* 0x000f680000300800 */
        /* <DEDUP_REMOVED lines=38> */
[----:B------:R-:W5:Y:S01]  /*34c0*/  LDL.LU R51, [R1+0x24c] ;  /* 0x00024c0001337983 */ /* 0x000f620000300800 */
[----:B------:R-:W-:-:S02]  /*34d0*/  IMAD.MOV.U32 R53, RZ, RZ, R3 ;  /* 0x000000ffff357224 */ /* 0x000fc400078e0003 */
[----:B------:R-:W-:Y:S01]  /*34e0*/  IMAD.MOV.U32 R52, RZ, RZ, R0 ;  /* 0x000000ffff347224 */ /* 0x000fe200078e0000 */
[----:B------:R-:W0:Y:S01]  /*34f0*/  S2R R3, SR_TID.X ;  /* 0x0000000000037919 */ /* 0x000e220000002100 */
[----:B------:R-:W-:Y:S01]  /*3500*/  IMAD.MOV.U32 R58, RZ, RZ, R110 ;  /* 0x000000ffff3a7224 */ /* 0x000fe200078e006e */
[C---:B------:R-:W-:Y:S01]  /*3510*/  LOP3.LUT R110, R2.reuse, 0x10, RZ, 0x3c, !PT ;  /* 0x00000010026e7812 */ /* 0x040fe200078e3cff */
[----:B------:R-:W-:Y:S01]  /*3520*/  IMAD.MOV.U32 R59, RZ, RZ, R109 ;  /* 0x000000ffff3b7224 */ /* 0x000fe200078e006d */
[----:B------:R-:W1:Y:S01]  /*3530*/  S2R R0, SR_TID.X ;  /* 0x0000000000007919 */ /* 0x000e620000002100 */
[----:B------:R-:W-:Y:S01]  /*3540*/  IMAD.MOV.U32 R60, RZ, RZ, R108 ;  /* 0x000000ffff3c7224 */ /* 0x000fe200078e006c */
[C---:B------:R-:W-:Y:S01]  /*3550*/  LOP3.LUT R109, R2.reuse, 0x20, RZ, 0x3c, !PT ;  /* 0x00000020026d7812 */ /* 0x040fe200078e3cff */
[----:B------:R-:W-:Y:S01]  /*3560*/  IMAD.MOV.U32 R61, RZ, RZ, R107 ;  /* 0x000000ffff3d7224 */ /* 0x000fe200078e006b */
[C---:B------:R-:W-:Y:S01]  /*3570*/  LOP3.LUT R108, R2.reuse, 0x30, RZ, 0x3c, !PT ;  /* 0x00000030026c7812 */ /* 0x040fe200078e3cff */
[----:B------:R-:W-:Y:S01]  /*3580*/  IMAD.MOV.U32 R62, RZ, RZ, R105 ;  /* 0x000000ffff3e7224 */ /* 0x000fe200078e0069 */
[C---:B------:R-:W-:Y:S01]  /*3590*/  LOP3.LUT R107, R2.reuse, 0x40, RZ, 0x3c, !PT ;  /* 0x00000040026b7812 */ /* 0x040fe200078e3cff */
[----:B------:R-:W-:Y:S01]  /*35a0*/  IMAD.MOV.U32 R63, RZ, RZ, R104 ;  /* 0x000000ffff3f7224 */ /* 0x000fe200078e0068 */
[C---:B------:R-:W-:Y:S01]  /*35b0*/  LOP3.LUT R105, R2.reuse, 0x50, RZ, 0x3c, !PT ;  /* 0x0000005002697812 */ /* 0x040fe200078e3cff */
[----:B------:R-:W-:Y:S01]  /*35c0*/  IMAD.MOV.U32 R64, RZ, RZ, R99 ;  /* 0x000000ffff407224 */ /* 0x000fe200078e0063 */
[----:B------:R-:W-:Y:S01]  /*35d0*/  LOP3.LUT R104, R2, 0x60, RZ, 0x3c, !PT ;  /* 0x0000006002687812 */ /* 0x000fe200078e3cff */
[----:B------:R-:W-:-:S02]  /*35e0*/  IMAD.MOV.U32 R65, RZ, RZ, R98 ;  /* 0x000000ffff417224 */ /* 0x000fc400078e0062 */
[----:B------:R-:W-:Y:S02]  /*35f0*/  IMAD.MOV.U32 R66, RZ, RZ, R69 ;  /* 0x000000ffff427224 */ /* 0x000fe400078e0045 */
[----:B---3--:R-:W-:Y:S02]  /*3600*/  IMAD.MOV.U32 R67, RZ, RZ, R68 ;  /* 0x000000ffff437224 */ /* 0x008fe400078e0044 */
[----:B------:R-:W-:Y:S02]  /*3610*/  IMAD.MOV.U32 R54, RZ, RZ, R121 ;  /* 0x000000ffff367224 */ /* 0x000fe400078e0079 */
[----:B------:R-:W-:Y:S02]  /*3620*/  IMAD.MOV.U32 R56, RZ, RZ, R117 ;  /* 0x000000ffff387224 */ /* 0x000fe400078e0075 */
[----:B------:R-:W-:Y:S02]  /*3630*/  IMAD.MOV.U32 R55, RZ, RZ, R120 ;  /* 0x000000ffff377224 */ /* 0x000fe400078e0078 */
[----:B------:R-:W-:Y:S01]  /*3640*/  IMAD.MOV.U32 R57, RZ, RZ, R116 ;  /* 0x000000ffff397224 */ /* 0x000fe200078e0074 */
[----:B0-----:R-:W-:-:S02]  /*3650*/  LOP3.LUT R99, R3, 0xe0, RZ, 0xc0, !PT ;  /* 0x000000e003637812 */ /* 0x001fc400078ec0ff */
[----:B------:R-:W-:Y:S02]  /*3660*/  LOP3.LUT R98, R3, 0x1f, RZ, 0xc0, !PT ;  /* 0x0000001f03627812 */ /* 0x000fe400078ec0ff */
[----:B------:R-:W-:Y:S01]  /*3670*/  LOP3.LUT R3, R2, 0x70, RZ, 0x3c, !PT ;  /* 0x0000007002037812 */ /* 0x000fe200078e3cff */
[----:B------:R-:W-:Y:S01]  /*3680*/  IMAD.SHL.U32 R69, R99, 0x80, RZ ;  /* 0x0000008063457824 */ /* 0x000fe200078e00ff */
[----:B-1----:R-:W-:Y:S01]  /*3690*/  LOP3.LUT R0, R0, 0xe0, RZ, 0xc0, !PT ;  /* 0x000000e000007812 */ /* 0x002fe200078ec0ff */
[----:B------:R-:W-:-:S03]  /*36a0*/  IMAD.SHL.U32 R68, R98, 0x10, RZ ;  /* 0x0000001062447824 */ /* 0x000fc600078e00ff */
[----:B------:R-:W-:-:S04]  /*36b0*/  SHF.R.U32.HI R0, RZ, 0x1, R0 ;  /* 0x00000001ff007819 */ /* 0x000fc80000011600 */
[----:B------:R-:W-:Y:S01]  /*36c0*/  LOP3.LUT R0, R0, R69, R68, 0x1e, !PT ;  /* 0x0000004500007212 */ /* 0x000fe200078e1e44 */
[----:B--2---:R-:W-:Y:S04]  /*36d0*/  STS.128 [R2+UR7], R4 ;  /* 0x0000000402007988 */ /* 0x004fe80008000c07 */
[----:B----4-:R-:W-:Y:S04]  /*36e0*/  STS.128 [R110+UR7], R8 ;  /* 0x000000086e007988 */ /* 0x010fe80008000c07 */
[----:B-----5:R-:W-:Y:S04]  /*36f0*/  STS.128 [R109+UR7], R12 ;  /* 0x0000000c6d007988 */ /* 0x020fe80008000c07 */
[----:B------:R-:W-:Y:S04]  /*3700*/  STS.128 [R108+UR7], R16 ;  /* 0x000000106c007988 */ /* 0x000fe80008000c07 */
[----:B------:R-:W-:Y:S04]  /*3710*/  STS.128 [R107+UR7], R20 ;  /* 0x000000146b007988 */ /* 0x000fe80008000c07 */
[----:B------:R-:W-:Y:S04]  /*3720*/  STS.128 [R105+UR7], R24 ;  /* 0x0000001869007988 */ /* 0x000fe80008000c07 */
[----:B------:R-:W-:Y:S04]  /*3730*/  STS.128 [R104+UR7], R28 ;  /* 0x0000001c68007988 */ /* 0x000fe80008000c07 */
[----:B------:R-:W-:Y:S01]  /*3740*/  STS.128 [R3+UR7], R32 ;  /* 0x0000002003007988 */ /* 0x000fe20008000c07 */
[----:B------:R-:W-:Y:S06]  /*3750*/  BAR.SYNC.DEFER_BLOCKING 0x0 ;  /* 0x0000000000007b1d */ /* 0x000fec0000010000 */
[----:B------:R-:W0:Y:S04]  /*3760*/  LDSM.16.M88.4 R4, [R0+UR7] ;  /* 0x000000070004783b */ /* 0x000e280008000200 */
[----:B------:R-:W-:Y:S04]  /*3770*/  LDSM.16.M88.4 R12, [R0+UR7+0x400] ;  /* 0x00040007000c783b */ /* 0x000fe80008000200 */
[----:B------:R-:W-:Y:S01]  /*3780*/  LDSM.16.M88.4 R8, [R0+UR7+0x600] ;  /* 0x000600070008783b */ /* 0x000fe20008000200 */
[----:B0-----:R-:W-:-:S03]  /*3790*/  IMAD.MOV.U32 R121, RZ, RZ, R4 ;  /* 0x000000ffff797224 */ /* 0x001fc600078e0004 */
[----:B------:R-:W-:Y:S01]  /*37a0*/  STL.64 [R1+0x290], R6 ;  /* 0x0002900601007387 */ /* 0x000fe20000100a00 */
[----:B------:R-:W-:-:S03]  /*37b0*/  IMAD.MOV.U32 R117, RZ, RZ, R5 ;  /* 0x000000ffff757224 */ /* 0x000fc600078e0005 */
[----:B------:R-:W0:Y:S04]  /*37c0*/  LDSM.16.M88.4 R4, [R0+UR7+0x200] ;  /* 0x000200070004783b */ /* 0x000e280008000200 */
[----:B0-----:R-:W-:Y:S04]  /*37d0*/  STL.64 [R1+0x298], R4 ;  /* 0x0002980401007387 */ /* 0x001fe80000100a00 */
[----:B------:R-:W-:Y:S04]  /*37e0*/  STL.64 [R1+0x2a0], R6 ;  /* 0x0002a00601007387 */ /* 0x000fe80000100a00 */
[----:B------:R-:W0:Y:S04]  /*37f0*/  LDSM.16.M88.4 R4, [R0+UR7+0x800] ;  /* 0x000800070004783b */ /* 0x000e280008000200 */
[----:B------:R-:W-:Y:S04]  /*3800*/  STL.64 [R1+0x2a8], R12 ;  /* 0x0002a80c01007387 */ /* 0x000fe80000100a00 */
[----:B------:R-:W-:Y:S04]  /*3810*/  STL.64 [R1+0x2b0], R14 ;  /* 0x0002b00e01007387 */ /* 0x000fe80000100a00 */
[----:B------:R-:W-:Y:S04]  /*3820*/  STL.64 [R1+0x2b8], R8 ;  /* 0x0002b80801007387 */ /* 0x000fe80000100a00 */
[----:B------:R-:W-:Y:S04]  /*3830*/  STL.64 [R1+0x2c0], R10 ;  /* 0x0002c00a01007387 */ /* 0x000fe80000100a00 */
[----:B------:R-:W1:Y:S04]  /*3840*/  LDSM.16.M88.4 R12, [R0+UR7+0xa00] ;  /* 0x000a0007000c783b */ /* 0x000e680008000200 */
[----:B------:R-:W2:Y:S04]  /*3850*/  LDSM.16.M88.4 R8, [R0+UR7+0xc00] ;  /* 0x000c00070008783b */ /* 0x000ea80008000200 */
[----:B0-----:R-:W-:Y:S04]  /*3860*/  STL.64 [R1+0x2c8], R4 ;  /* 0x0002c80401007387 */ /* 0x001fe80000100a00 */
[----:B------:R-:W-:Y:S04]  /*3870*/  STL.64 [R1+0x2d0], R6 ;  /* 0x0002d00601007387 */ /* 0x000fe80000100a00 */
[----:B------:R-:W0:Y:S01]  /*3880*/  LDSM.16.M88.4 R4, [R0+UR7+0xe00] ;  /* 0x000e00070004783b */ /* 0x000e220008000200 */
[----:B------:R-:W-:Y:S06]  /*3890*/  BAR.SYNC.DEFER_BLOCKING 0x0 ;  /* 0x0000000000007b1d */ /* 0x000fec0000010000 */
[----:B-1----:R-:W-:Y:S04]  /*38a0*/  STL.64 [R1+0x2f8], R12 ;  /* 0x0002f80c01007387 */ /* 0x002fe80000100a00 */
[----:B------:R-:W-:Y:S04]  /*38b0*/  STL.64 [R1+0x300], R14 ;  /* 0x0003000e01007387 */ /* 0x000fe80000100a00 */
[----:B--2---:R-:W-:Y:S04]  /*38c0*/  STL.64 [R1+0x2e8], R8 ;  /* 0x0002e80801007387 */ /* 0x004fe80000100a00 */
[----:B------:R-:W-:Y:S04]  /*38d0*/  STL.64 [R1+0x2f0], R10 ;  /* 0x0002f00a01007387 */ /* 0x000fe80000100a00 */
[----:B------:R-:W-:Y:S04]  /*38e0*/  STS.128 [R2+UR7], R36 ;  /* 0x0000002402007988 */ /* 0x000fe80008000c07 */
[----:B------:R-:W-:Y:S04]  /*38f0*/  STS.128 [R110+UR7], R40 ;  /* 0x000000286e007988 */ /* 0x000fe80008000c07 */
[----:B------:R-:W-:Y:S04]  /*3900*/  STS.128 [R109+UR7], R44 ;  /* 0x0000002c6d007988 */ /* 0x000fe80008000c07 */
[----:B------:R-:W-:Y:S04]  /*3910*/  STS.128 [R108+UR7], R48 ;  /* 0x000000306c007988 */ /* 0x000fe80008000c07 */
[----:B------:R-:W-:Y:S04]  /*3920*/  STS.128 [R107+UR7], R52 ;  /* 0x000000346b007988 */ /* 0x000fe80008000c07 */
[----:B------:R-:W-:Y:S04]  /*3930*/  STS.128 [R105+UR7], R56 ;  /* 0x0000003869007988 */ /* 0x000fe80008000c07 */
[----:B------:R-:W-:Y:S04]  /*3940*/  STS.128 [R104+UR7], R60 ;  /* 0x0000003c68007988 */ /* 0x000fe80008000c07 */
[----:B------:R-:W-:Y:S01]  /*3950*/  STS.128 [R3+UR7], R64 ;  /* 0x0000004003007988 */ /* 0x000fe20008000c07 */
[----:B------:R-:W-:Y:S06]  /*3960*/  BAR.SYNC.DEFER_BLOCKING 0x0 ;  /* 0x0000000000007b1d */ /* 0x000fec0000010000 */
[----:B0-----:R-:W-:Y:S04]  /*3970*/  STL.64 [R1+0x2d8], R4 ;  /* 0x0002d80401007387 */ /* 0x001fe80000100a00 */
[----:B------:R-:W-:Y:S04]  /*3980*/  STL.64 [R1+0x2e0], R6 ;  /* 0x0002e00601007387 */ /* 0x000fe80000100a00 */
[----:B------:R-:W0:Y:S04]  /*3990*/  LDSM.16.M88.4 R4, [R0+UR7] ;  /* 0x000000070004783b */ /* 0x000e280008000200 */
[----:B------:R-:W1:Y:S04]  /*39a0*/  LDSM.16.M88.4 R8, [R0+UR7+0x200] ;  /* 0x000200070008783b */ /* 0x000e680008000200 */
[----:B------:R-:W-:Y:S01]  /*39b0*/  LDSM.16.M88.4 R12, [R0+UR7+0x600] ;  /* 0x00060007000c783b */ /* 0x000fe20008000200 */
[----:B0-----:R-:W-:-:S03]  /*39c0*/  IMAD.MOV.U32 R120, RZ, RZ, R4 ;  /* 0x000000ffff787224 */ /* 0x001fc600078e0004 */
[----:B------:R-:W-:Y:S01]  /*39d0*/  STL.64 [R1+0x218], R6 ;  /* 0x0002180601007387 */ /* 0x000fe20000100a00 */
[----:B------:R-:W-:-:S03]  /*39e0*/  IMAD.MOV.U32 R116, RZ, RZ, R5 ;  /* 0x000000ffff747224 */ /* 0x000fc600078e0005 */
[----:B------:R-:W0:Y:S04]  /*39f0*/  LDSM.16.M88.4 R4, [R0+UR7+0x400] ;  /* 0x000400070004783b */ /* 0x000e280008000200 */
[----:B-1----:R-:W-:Y:S04]  /*3a00*/  STL.64 [R1+0x220], R8 ;  /* 0x0002200801007387 */ /* 0x002fe80000100a00 */
[----:B------:R-:W-:Y:S04]  /*3a10*/  STL.64 [R1+0x228], R10 ;  /* 0x0002280a01007387 */ /* 0x000fe80000100a00 */
[----:B------:R-:W1:Y:S04]  /*3a20*/  LDSM.16.M88.4 R8, [R0+UR7+0x800] ;  /* 0x000800070008783b */ /* 0x000e680008000200 */
[----:B0-----:R-:W-:Y:S04]  /*3a30*/  STL.64 [R1+0x230], R4 ;  /* 0x0002300401007387 */ /* 0x001fe80000100a00 */
[----:B------:R-:W-:Y:S04]  /*3a40*/  STL.64 [R1+0x238], R6 ;  /* 0x0002380601007387 */ /* 0x000fe80000100a00 */
[----:B------:R-:W0:Y:S04]  /*3a50*/  LDSM.16.M88.4 R4, [R0+UR7+0xa00] ;  /* 0x000a00070004783b */ /* 0x000e280008000200 */
[----:B------:R-:W-:Y:S04]  /*3a60*/  STL.64 [R1+0x240], R12 ;  /* 0x0002400c01007387 */ /* 0x000fe80000100a00 */
[----:B------:R-:W-:Y:S04]  /*3a70*/  STL.64 [R1+0x248], R14 ;  /* 0x0002480e01007387 */ /* 0x000fe80000100a00 */
[----:B------:R-:W2:Y:S04]  /*3a80*/  LDSM.16.M88.4 R12, [R0+UR7+0xc00] ;  /* 0x000c0007000c783b */ /* 0x000ea80008000200 */
[----:B-1----:R-:W-:Y:S04]  /*3a90*/  STL.64 [R1+0x250], R8 ;  /* 0x0002500801007387 */ /* 0x002fe80000100a00 */
[----:B------:R-:W-:Y:S04]  /*3aa0*/  STL.64 [R1+0x258], R10 ;  /* 0x0002580a01007387 */ /* 0x000fe80000100a00 */
[----:B------:R-:W1:Y:S04]  /*3ab0*/  LDSM.16.M88.4 R8, [R0+UR7+0xe00] ;  /* 0x000e00070008783b */ /* 0x000e680008000200 */
[----:B0-----:R0:W-:Y:S04]  /*3ac0*/  STL.64 [R1+0x280], R4 ;  /* 0x0002800401007387 */ /* 0x0011e80000100a00 */
[----:B------:R3:W-:Y:S04]  /*3ad0*/  STL.64 [R1+0x288], R6 ;  /* 0x0002880601007387 */ /* 0x0007e80000100a00 */
[----:B0-----:R-:W4:Y:S04]  /*3ae0*/  LDL.LU R4, [R1] ;  /* 0x0000000001047983 */ /* 0x001f280000300800 */
[----:B--2---:R-:W-:Y:S04]  /*3af0*/  STL.64 [R1+0x270], R12 ;  /* 0x0002700c01007387 */ /* 0x004fe80000100a00 */
[----:B------:R-:W-:Y:S04]  /*3b00*/  STL.64 [R1+0x278], R14 ;  /* 0x0002780e01007387 */ /* 0x000fe80000100a00 */
[----:B-1----:R0:W-:Y:S04]  /*3b10*/  STL.64 [R1+0x260], R8 ;  /* 0x0002600801007387 */ /* 0x0021e80000100a00 */
[----:B------:R1:W-:Y:S04]  /*3b20*/  STL.64 [R1+0x268], R10 ;  /* 0x0002680a01007387 */ /* 0x0003e80000100a00 */
[----:B------:R-:W4:Y:S04]  /*3b30*/  LDL.LU R5, [R1+0x4] ;  /* 0x0000040001057983 */ /* 0x000f280000300800 */
[----:B---3--:R-:W2:Y:S04]  /*3b40*/  LDL.LU R6, [R1+0x8] ;  /* 0x0000080001067983 */ /* 0x008ea80000300800 */
[----:B------:R-:W2:Y:S04]  /*3b50*/  LDL.LU R7, [R1+0xc] ;  /* 0x00000c0001077983 */ /* 0x000ea80000300800 */
[----:B0-----:R-:W3:Y:S04]  /*3b60*/  LDL.LU R8, [R1+0x10] ;  /* 0x0000100001087983 */ /* 0x001ee80000300800 */
[----:B------:R-:W3:Y:S04]  /*3b70*/  LDL.LU R9, [R1+0x14] ;  /* 0x0000140001097983 */ /* 0x000ee80000300800 */
[----:B-1----:R-:W5:Y:S04]  /*3b80*/  LDL.LU R10, [R1+0x18] ;  /* 0x00001800010a7983 */ /* 0x002f680000300800 */
[----:B------:R-:W5:Y:S04]  /*3b90*/  LDL.LU R11, [R1+0x1c] ;  /* 0x00001c00010b7983 */ /* 0x000f680000300800 */
[----:B------:R-:W2:Y:S04]  /*3ba0*/  LDL.LU R12, [R1+0x20] ;  /* 0x00002000010c7983 */ /* 0x000ea80000300800 */
        /* <DEDUP_REMOVED lines=53> */
[----:B------:R-:W2:Y:S01]  /*3f00*/  LDL.LU R66, [R1+0xf8] ;  /* 0x0000f80001427983 */ /* 0x000ea20000300800 */
[----:B------:R-:W-:-:S03]  /*3f10*/  IMAD.MOV.U32 R67, RZ, RZ, R111 ;  /* 0x000000ffff437224 */ /* 0x000fc600078e006f */
[----:B------:R-:W3:Y:S01]  /*3f20*/  LDL.LU R111, [R1+0x528] ;  /* 0x00052800016f7983 */ /* 0x000ee20000300800 */
[----:B------:R-:W-:Y:S06]  /*3f30*/  BAR.SYNC.DEFER_BLOCKING 0x0 ;  /* 0x0000000000007b1d */ /* 0x000fec0000010000 */
[----:B--2---:R-:W-:Y:S04]  /*3f40*/  STL.64 [R1+0x520], R66 ;  /* 0x0005204201007387 */ /* 0x004fe80000100a00 */
        /* <DEDUP_REMOVED lines=63> */
[----:B------:R-:W0:Y:S01]  /*4340*/  LDC.64 R96, c[0x0][0x390] ;  /* 0x0000e400ff607b82 */ /* 0x000e220000000a00 */
[----:B------:R-:W-:Y:S04]  /*4350*/  STL.64 [R1+0x450], R14 ;  /* 0x0004500e01007387 */ /* 0x000fe80000100a00 */
[----:B------:R-:W-:Y:S04]  /*4360*/  STL.64 [R1+0x448], R12 ;  /* 0x0004480c01007387 */ /* 0x000fe80000100a00 */
[----:B-----5:R-:W-:Y:S04]  /*4370*/  STL.64 [R1+0x440], R10 ;  /* 0x0004400a01007387 */ /* 0x020fe80000100a00 */
[----:B---3--:R-:W-:Y:S04]  /*4380*/  STL.64 [R1+0x438], R8 ;  /* 0x0004380801007387 */ /* 0x008fe80000100a00 */
[----:B------:R-:W-:Y:S04]  /*4390*/  STL.64 [R1+0x430], R6 ;  /* 0x0004300601007387 */ /* 0x000fe80000100a00 */
[----:B----4-:R-:W-:Y:S04]  /*43a0*/  STL.64 [R1+0x428], R4 ;  /* 0x0004280401007387 */ /* 0x010fe80000100a00 */
[----:B--2---:R-:W-:Y:S04]  /*43b0*/  STS.128 [R2+UR7], R32 ;  /* 0x0000002002007988 */ /* 0x004fe80008000c07 */
        /* <DEDUP_REMOVED lines=8> */
[----:B------:R-:W1:Y:S04]  /*4440*/  LDSM.16.M88.4 R100, [R0+UR7] ;  /* 0x000000070064783b */ /* 0x000e680008000200 */
[----:B------:R-:W2:Y:S04]  /*4450*/  LDSM.16.M88.4 R4, [R0+UR7+0x200] ;  /* 0x000200070004783b */ /* 0x000ea80008000200 */
[----:B------:R-:W3:Y:S04]  /*4460*/  LDSM.16.M88.4 R12, [R0+UR7+0x400] ;  /* 0x00040007000c783b */ /* 0x000ee80008000200 */
[----:B------:R-:W4:Y:S04]  /*4470*/  LDSM.16.M88.4 R8, [R0+UR7+0x600] ;  /* 0x000600070008783b */ /* 0x000f280008000200 */
[----:B-1----:R-:W-:Y:S01]  /*4480*/  STL.64 [R1+0x198], R102 ;  /* 0x0001986601007387 */ /* 0x002fe20000100a00 */
[----:B------:R-:W-:-:S02]  /*4490*/  IMAD.SHL.U32 R106, R98, 0x4, RZ ;  /* 0x00000004626a7824 */ /* 0x000fc400078e00ff */
[----:B------:R-:W-:Y:S01]  /*44a0*/  IMAD.MOV.U32 R119, RZ, RZ, R100 ;  /* 0x000000ffff777224 */ /* 0x000fe200078e0064 */
[----:B--2---:R-:W-:Y:S01]  /*44b0*/  STL.64 [R1+0x1a0], R4 ;  /* 0x0001a00401007387 */ /* 0x004fe20000100a00 */
[----:B------:R-:W-:-:S03]  /*44c0*/  IMAD.MOV.U32 R114, RZ, RZ, R101 ;  /* 0x000000ffff727224 */ /* 0x000fc600078e0065 */
[----:B------:R-:W-:Y:S04]  /*44d0*/  STL.64 [R1+0x1a8], R6 ;  /* 0x0001a80601007387 */ /* 0x000fe80000100a00 */
[----:B------:R-:W1:Y:S04]  /*44e0*/  LDSM.16.M88.4 R4, [R0+UR7+0x800] ;  /* 0x000800070004783b */ /* 0x000e680008000200 */
[----:B---3--:R-:W-:Y:S04]  /*44f0*/  STL.64 [R1+0x1b0], R12 ;  /* 0x0001b00c01007387 */ /* 0x008fe80000100a00 */
[----:B------:R-:W-:Y:S04]  /*4500*/  STL.64 [R1+0x1b8], R14 ;  /* 0x0001b80e01007387 */ /* 0x000fe80000100a00 */
[----:B------:R-:W2:Y:S04]  /*4510*/  LDSM.16.M88.4 R12, [R0+UR7+0xa00] ;  /* 0x000a0007000c783b */ /* 0x000ea80008000200 */
[----:B----4-:R-:W-:Y:S04]  /*4520*/  STL.64 [R1+0x1c0], R8 ;  /* 0x0001c00801007387 */ /* 0x010fe80000100a00 */
[----:B------:R-:W-:Y:S04]  /*4530*/  STL.64 [R1+0x1c8], R10 ;  /* 0x0001c80a01007387 */ /* 0x000fe80000100a00 */
[----:B------:R-:W3:Y:S04]  /*4540*/  LDSM.16.M88.4 R8, [R0+UR7+0xc00] ;  /* 0x000c00070008783b */ /* 0x000ee80008000200 */
[----:B-1----:R-:W-:Y:S04]  /*4550*/  STL.64 [R1+0x200], R4 ;  /* 0x0002000401007387 */ /* 0x002fe80000100a00 */
[----:B------:R-:W-:Y:S04]  /*4560*/  STL.64 [R1+0x208], R6 ;  /* 0x0002080601007387 */ /* 0x000fe80000100a00 */
[----:B------:R-:W1:Y:S01]  /*4570*/  LDSM.16.M88.4 R4, [R0+UR7+0xe00] ;  /* 0x000e00070004783b */ /* 0x000e620008000200 */
[----:B------:R-:W-:Y:S06]  /*4580*/  BAR.SYNC.DEFER_BLOCKING 0x0 ;  /* 0x0000000000007b1d */ /* 0x000fec0000010000 */
[----:B--2---:R-:W-:Y:S04]  /*4590*/  STL.64 [R1+0x1f0], R12 ;  /* 0x0001f00c01007387 */ /* 0x004fe80000100a00 */
[----:B------:R-:W-:Y:S04]  /*45a0*/  STL.64 [R1+0x1f8], R14 ;  /* 0x0001f80e01007387 */ /* 0x000fe80000100a00 */
[----:B---3--:R-:W-:Y:S04]  /*45b0*/  STL.64 [R1+0x1e0], R8 ;  /* 0x0001e00801007387 */ /* 0x008fe80000100a00 */
[----:B------:R-:W-:Y:S04]  /*45c0*/  STL.64 [R1+0x1e8], R10 ;  /* 0x0001e80a01007387 */ /* 0x000fe80000100a00 */
[----:B------:R2:W-:Y:S04]  /*45d0*/  STS.128 [R2+UR7], R64 ;  /* 0x0000004002007988 */ /* 0x0005e80008000c07 */
[----:B------:R-:W-:Y:S04]  /*45e0*/  STS.128 [R110+UR7], R68 ;  /* 0x000000446e007988 */ /* 0x000fe80008000c07 */
[----:B------:R-:W-:Y:S04]  /*45f0*/  STS.128 [R109+UR7], R72 ;  /* 0x000000486d007988 */ /* 0x000fe80008000c07 */
[----:B-1----:R-:W-:Y:S04]  /*4600*/  STL.64 [R1+0x1d0], R4 ;  /* 0x0001d00401007387 */ /* 0x002fe80000100a00 */
[----:B------:R1:W-:Y:S04]  /*4610*/  STL.64 [R1+0x1d8], R6 ;  /* 0x0001d80601007387 */ /* 0x0003e80000100a00 */
[----:B--2---:R-:W2:Y:S04]  /*4620*/  LDL.LU.64 R66, [R1+0x520] ;  /* 0x0005200001427983 */ /* 0x004ea80000300a00 */
[----:B------:R-:W2:Y:S04]  /*4630*/  LDL.LU.64 R64, [R1+0x518] ;  /* 0x0005180001407983 */ /* 0x000ea80000300a00 */
[----:B------:R-:W3:Y:S04]  /*4640*/  LDL.LU.64 R62, [R1+0x510] ;  /* 0x00051000013e7983 */ /* 0x000ee80000300a00 */
[----:B------:R-:W3:Y:S04]  /*4650*/  LDL.LU.64 R60, [R1+0x508] ;  /* 0x00050800013c7983 */ /* 0x000ee80000300a00 */
[----:B------:R-:W4:Y:S04]  /*4660*/  LDL.LU.64 R58, [R1+0x500] ;  /* 0x00050000013a7983 */ /* 0x000f280000300a00 */
[----:B------:R-:W4:Y:S04]  /*4670*/  LDL.LU.64 R56, [R1+0x4f8] ;  /* 0x0004f80001387983 */ /* 0x000f280000300a00 */
[----:B------:R-:W5:Y:S04]  /*4680*/  LDL.LU.64 R54, [R1+0x4f0] ;  /* 0x0004f00001367983 */ /* 0x000f680000300a00 */
[----:B------:R-:W5:Y:S04]  /*4690*/  LDL.LU.64 R52, [R1+0x4e8] ;  /* 0x0004e80001347983 */ /* 0x000f680000300a00 */
[----:B------:R-:W2:Y:S04]  /*46a0*/  LDL.LU.64 R50, [R1+0x4e0] ;  /* 0x0004e00001327983 */ /* 0x000ea80000300a00 */
        /* <DEDUP_REMOVED lines=21> */
[----:B-1----:R-:W2:Y:S04]  /*4800*/  LDL.LU.64 R6, [R1+0x430] ;  /* 0x0004300001067983 */ /* 0x002ea80000300a00 */
[----:B------:R-:W2:Y:S04]  /*4810*/  LDL.LU.64 R4, [R1+0x428] ;  /* 0x0004280001047983 */ /* 0x000ea80000300a00 */
[----:B------:R-:W-:Y:S04]  /*4820*/  STS.128 [R108+UR7], R76 ;  /* 0x0000004c6c007988 */ /* 0x000fe80008000c07 */
[----:B------:R-:W-:Y:S04]  /*4830*/  STS.128 [R107+UR7], R80 ;  /* 0x000000506b007988 */ /* 0x000fe80008000c07 */
[----:B------:R-:W-:Y:S04]  /*4840*/  STS.128 [R105+UR7], R84 ;  /* 0x0000005469007988 */ /* 0x000fe80008000c07 */
[----:B------:R-:W-:Y:S04]  /*4850*/  STS.128 [R104+UR7], R88 ;  /* 0x0000005868007988 */ /* 0x000fe80008000c07 */
[----:B------:R-:W-:Y:S01]  /*4860*/  STS.128 [R3+UR7], R92 ;  /* 0x0000005c03007988 */ /* 0x000fe20008000c07 */
[----:B------:R-:W-:Y:S06]  /*4870*/  BAR.SYNC.DEFER_BLOCKING 0x0 ;  /* 0x0000000000007b1d */ /* 0x000fec0000010000 */
[----:B------:R-:W1:Y:S04]  /*4880*/  LDSM.16.M88.4 R68, [R0+UR7] ;  /* 0x000000070044783b */ /* 0x000e680008000200 */
[----:B------:R-:W-:Y:S04]  /*4890*/  LDSM.16.M88.4 R76, [R0+UR7+0x400] ;  /* 0x00040007004c783b */ /* 0x000fe80008000200 */
[----:B------:R-:W-:Y:S01]  /*48a0*/  LDSM.16.M88.4 R72, [R0+UR7+0x600] ;  /* 0x000600070048783b */ /* 0x000fe20008000200 */
[----:B-1----:R-:W-:-:S03]  /*48b0*/  IMAD.MOV.U32 R118, RZ, RZ, R68 ;  /* 0x000000ffff767224 */ /* 0x002fc600078e0044 */
[----:B------:R-:W-:Y:S01]  /*48c0*/  STL.64 [R1+0x118], R70 ;  /* 0x0001184601007387 */ /* 0x000fe20000100a00 */
[----:B------:R-:W-:-:S03]  /*48d0*/  IMAD.MOV.U32 R113, RZ, RZ, R69 ;  /* 0x000000ffff717224 */ /* 0x000fc600078e0045 */
[----:B------:R-:W1:Y:S04]  /*48e0*/  LDSM.16.M88.4 R68, [R0+UR7+0x200] ;  /* 0x000200070044783b */ /* 0x000e680008000200 */
[----:B-1----:R-:W-:Y:S04]  /*48f0*/  STL.64 [R1+0x120], R68 ;  /* 0x0001204401007387 */ /* 0x002fe80000100a00 */
[----:B------:R-:W-:Y:S04]  /*4900*/  STL.64 [R1+0x128], R70 ;  /* 0x0001284601007387 */ /* 0x000fe80000100a00 */
[----:B------:R-:W1:Y:S04]  /*4910*/  LDSM.16.M88.4 R68, [R0+UR7+0x800] ;  /* 0x000800070044783b */ /* 0x000e680008000200 */
[----:B------:R-:W-:Y:S04]  /*4920*/  STL.64 [R1+0x130], R76 ;  /* 0x0001304c01007387 */ /* 0x000fe80000100a00 */
[----:B------:R-:W-:Y:S04]  /*4930*/  STL.64 [R1+0x138], R78 ;  /* 0x0001384e01007387 */ /* 0x000fe80000100a00 */
[----:B------:R-:W-:Y:S04]  /*4940*/  STL.64 [R1+0x140], R72 ;  /* 0x0001404801007387 */ /* 0x000fe80000100a00 */
[----:B------:R-:W-:Y:S04]  /*4950*/  STL.64 [R1+0x148], R74 ;  /* 0x0001484a01007387 */ /* 0x000fe80000100a00 */
[----:B------:R-:W0:Y:S04]  /*4960*/  LDSM.16.M88.4 R76, [R0+UR7+0xa00] ;  /* 0x000a0007004c783b */ /* 0x000e280008000200 */
[----:B------:R-:W3:Y:S04]  /*4970*/  LDSM.16.M88.4 R72, [R0+UR7+0xc00] ;  /* 0x000c00070048783b */ /* 0x000ee80008000200 */
[----:B-1----:R-:W-:Y:S04]  /*4980*/  STL.64 [R1+0x180], R68 ;  /* 0x0001804401007387 */ /* 0x002fe80000100a00 */
[----:B------:R-:W-:Y:S04]  /*4990*/  STL.64 [R1+0x188], R70 ;  /* 0x0001884601007387 */ /* 0x000fe80000100a00 */
[----:B------:R-:W1:Y:S01]  /*49a0*/  LDSM.16.M88.4 R68, [R0+UR7+0xe00] ;  /* 0x000e00070044783b */ /* 0x000e620008000200 */
[----:B------:R-:W-:Y:S06]  /*49b0*/  BAR.SYNC.DEFER_BLOCKING 0x0 ;  /* 0x0000000000007b1d */ /* 0x000fec0000010000 */
[----:B0-----:R-:W-:Y:S04]  /*49c0*/  STL.64 [R1+0x170], R76 ;  /* 0x0001704c01007387 */ /* 0x001fe80000100a00 */
[----:B------:R-:W-:Y:S04]  /*49d0*/  STL.64 [R1+0x178], R78 ;  /* 0x0001784e01007387 */ /* 0x000fe80000100a00 */
[----:B---3--:R-:W-:Y:S04]  /*49e0*/  STL.64 [R1+0x160], R72 ;  /* 0x0001604801007387 */ /* 0x008fe80000100a00 */
[----:B------:R-:W-:Y:S04]  /*49f0*/  STL.64 [R1+0x168], R74 ;  /* 0x0001684a01007387 */ /* 0x000fe80000100a00 */
[----:B-1----:R-:W-:Y:S04]  /*4a00*/  STL.64 [R1+0x150], R68 ;  /* 0x0001504401007387 */ /* 0x002fe80000100a00 */
[----:B------:R-:W-:Y:S04]  /*4a10*/  STL.64 [R1+0x158], R70 ;  /* 0x0001584601007387 */ /* 0x000fe80000100a00 */
        /* <DEDUP_REMOVED lines=9> */
[----:B------:R-:W0:Y:S04]  /*4ab0*/  LDSM.16.M88.4 R68, [R0+UR7] ;  /* 0x000000070044783b */ /* 0x000e280008000200 */
[----:B------:R-:W1:Y:S04]  /*4ac0*/  LDSM.16.M88.4 R4, [R0+UR7+0x200] ;  /* 0x000200070004783b */ /* 0x000e680008000200 */
[----:B------:R-:W2:Y:S04]  /*4ad0*/  LDSM.16.M88.4 R12, [R0+UR7+0x400] ;  /* 0x00040007000c783b */ /* 0x000ea80008000200 */
[----:B------:R-:W3:Y:S04]  /*4ae0*/  LDSM.16.M88.4 R8, [R0+UR7+0x600] ;  /* 0x000600070008783b */ /* 0x000ee80008000200 */
[----:B0-----:R-:W-:Y:S04]  /*4af0*/  STL.64 [R1+0x18], R70 ;  /* 0x0000184601007387 */ /* 0x001fe80000100a00 */
[----:B-1----:R-:W-:Y:S04]  /*4b00*/  STL.64 [R1+0x20], R4 ;  /* 0x0000200401007387 */ /* 0x002fe80000100a00 */
[----:B------:R-:W-:Y:S04]  /*4b10*/  STL.64 [R1+0x28], R6 ;  /* 0x0000280601007387 */ /* 0x000fe80000100a00 */
[----:B------:R-:W0:Y:S04]  /*4b20*/  LDSM.16.M88.4 R4, [R0+UR7+0x800] ;  /* 0x000800070004783b */ /* 0x000e280008000200 */
[----:B--2---:R-:W-:Y:S04]  /*4b30*/  STL.64 [R1+0x30], R12 ;  /* 0x0000300c01007387 */ /* 0x004fe80000100a00 */
[----:B------:R-:W-:Y:S04]  /*4b40*/  STL.64 [R1+0x38], R14 ;  /* 0x0000380e01007387 */ /* 0x000fe80000100a00 */
[----:B------:R-:W1:Y:S04]  /*4b50*/  LDSM.16.M88.4 R12, [R0+UR7+0xa00] ;  /* 0x000a0007000c783b */ /* 0x000e680008000200 */
[----:B---3--:R-:W-:Y:S04]  /*4b60*/  STL.64 [R1+0x70], R8 ;  /* 0x0000700801007387 */ /* 0x008fe80000100a00 */
[----:B------:R-:W-:Y:S04]  /*4b70*/  STL.64 [R1+0x78], R10 ;  /* 0x0000780a01007387 */ /* 0x000fe80000100a00 */
        /* <DEDUP_REMOVED lines=8> */
[----:B------:R-:W-:Y:S04]  /*4c00*/  STS.128 [R2+UR7], R36 ;  /* 0x0000002402007988 */ /* 0x000fe80008000c07 */
[----:B------:R-:W-:Y:S04]  /*4c10*/  STS.128 [R110+UR7], R40 ;  /* 0x000000286e007988 */ /* 0x000fe80008000c07 */
[----:B------:R-:W-:Y:S04]  /*4c20*/  STS.128 [R109+UR7], R44 ;  /* 0x0000002c6d007988 */ /* 0x000fe80008000c07 */
[----:B------:R-:W-:Y:S04]  /*4c30*/  STS.128 [R108+UR7], R48 ;  /* 0x000000306c007988 */ /* 0x000fe80008000c07 */
[----:B-----5:R-:W-:Y:S04]  /*4c40*/  STS.128 [R107+UR7], R52 ;  /* 0x000000346b007988 */ /* 0x020fe80008000c07 */
[----:B------:R-:W-:Y:S04]  /*4c50*/  STL.64 [R1+0x58], R10 ;  /* 0x0000580a01007387 */ /* 0x000fe80000100a00 */
[----:B----4-:R-:W-:Y:S04]  /*4c60*/  STS.128 [R105+UR7], R56 ;  /* 0x0000003869007988 */ /* 0x010fe80008000c07 */
[----:B0-----:R-:W-:Y:S04]  /*4c70*/  STL.64 [R1+0x40], R4 ;  /* 0x0000400401007387 */ /* 0x001fe80000100a00 */
[----:B------:R-:W-:Y:S04]  /*4c80*/  STS.128 [R104+UR7], R60 ;  /* 0x0000003c68007988 */ /* 0x000fe80008000c07 */
[----:B------:R-:W-:Y:S04]  /*4c90*/  STL.64 [R1+0x48], R6 ;  /* 0x0000480601007387 */ /* 0x000fe80000100a00 */
[----:B------:R0:W-:Y:S01]  /*4ca0*/  STS.128 [R3+UR7], R64 ;  /* 0x0000004003007988 */ /* 0x0001e20008000c07 */
[----:B------:R-:W-:Y:S06]  /*4cb0*/  BAR.SYNC.DEFER_BLOCKING 0x0 ;  /* 0x0000000000007b1d */ /* 0x000fec0000010000 */
[----:B0-----:R-:W2:Y:S04]  /*4cc0*/  LDL.LU.64 R66, [R1+0x420] ;  /* 0x0004200001427983 */ /* 0x001ea80000300a00 */
        /* <DEDUP_REMOVED lines=31> */
[----:B------:R-:W0:Y:S01]  /*4ec0*/  LDSM.16.M88.4 R92, [R0+UR7] ;  /* 0x00000007005c783b */ /* 0x000e220008000200 */
[----:B------:R-:W-:-:S03]  /*4ed0*/  IMAD.MOV.U32 R115, RZ, RZ, R68 ;  /* 0x000000ffff737224 */ /* 0x000fc600078e0044 */
[----:B------:R-:W1:Y:S01]  /*4ee0*/  LDSM.16.M88.4 R88, [R0+UR7+0x200] ;  /* 0x000200070058783b */ /* 0x000e620008000200 */
[----:B------:R-:W-:-:S03]  /*4ef0*/  IMAD.MOV.U32 R112, RZ, RZ, R69 ;  /* 0x000000ffff707224 */ /* 0x000fc600078e0045 */
[----:B------:R-:W1:Y:S04]  /*4f00*/  LDSM.16.M88.4 R68, [R0+UR7+0x600] ;  /* 0x000600070044783b */ /* 0x000e680008000200 */
[----:B------:R-:W-:Y:S04]  /*4f10*/  LDSM.16.M88.4 R84, [R0+UR7+0x400] ;  /* 0x000400070054783b */ /* 0x000fe80008000200 */
[----:B------:R-:W-:Y:S04]  /*4f20*/  LDSM.16.M88.4 R80, [R0+UR7+0x800] ;  /* 0x000800070050783b */ /* 0x000fe80008000200 */
[----:B------:R-:W-:Y:S04]  /*4f30*/  LDSM.16.M88.4 R76, [R0+UR7+0xa00] ;  /* 0x000a0007004c783b */ /* 0x000fe80008000200 */
[----:B------:R-:W-:Y:S04]  /*4f40*/  LDSM.16.M88.4 R72, [R0+UR7+0xc00] ;  /* 0x000c00070048783b */ /* 0x000fe80008000200 */
[----:B0-----:R-:W-:Y:S04]  /*4f50*/  STL [R1+0x318], R94 ;  /* 0x0003185e01007387 */ /* 0x001fe80000100800 */
[----:B------:R-:W-:Y:S04]  /*4f60*/  STL [R1+0x314], R95 ;  /* 0x0003145f01007387 */ /* 0x000fe80000100800 */
[----:B-1----:R0:W-:Y:S04]  /*4f70*/  STL [R1+0x324], R88 ;  /* 0x0003245801007387 */ /* 0x0021e80000100800 */
[----:B------:R-:W-:Y:S04]  /*4f80*/  STL [R1+0x320], R89 ;  /* 0x0003205901007387 */ /* 0x000fe80000100800 */
[----:B------:R-:W-:Y:S04]  /*4f90*/  STL [R1+0x31c], R90 ;  /* 0x00031c5a01007387 */ /* 0x000fe80000100800 */
[----:B------:R-:W-:Y:S04]  /*4fa0*/  STL [R1+0x310], R91 ;  /* 0x0003105b01007387 */ /* 0x000fe80000100800 */
[----:B------:R-:W-:Y:S04]  /*4fb0*/  STL.64 [R1], R68 ;  /* 0x0000004401007387 */ /* 0x000fe80000100a00 */
[----:B------:R-:W-:Y:S04]  /*4fc0*/  STL.64 [R1+0x8], R70 ;  /* 0x0000084601007387 */ /* 0x000fe80000100a00 */
[----:B------:R-:W-:Y:S01]  /*4fd0*/  LDSM.16.M88.4 R68, [R0+UR7+0xe00] ;  /* 0x000e00070044783b */ /* 0x000fe20008000200 */
[----:B------:R-:W-:Y:S06]  /*4fe0*/  BAR.SYNC.DEFER_BLOCKING 0x0 ;  /* 0x0000000000007b1d */ /* 0x000fec0000010000 */
[----:B------:R-:W0:Y:S02]  /*4ff0*/  S2R R122, SR_TID.X ;  /* 0x00000000007a7919 */ /* 0x000e240000002100 */
[----:B0-----:R-:W-:-:S04]  /*5000*/  SHF.R.U32.HI R88, RZ, 0x5, R122 ;  /* 0x00000005ff587819 */ /* 0x001fc8000001167a */
[----:B------:R-:W-:-:S04]  /*5010*/  SGXT.U32 R88, R88, 0x3 ;  /* 0x000000035858781a */ /* 0x000fc80000000000 */
[----:B------:R-:W-:Y:S01]  /*5020*/  LOP3.LUT R88, R88, 0x8, RZ, 0xfc, !PT ;  /* 0x0000000858587812 */ /* 0x000fe200078efcff */
[----:B--2---:R0:W-:Y:S04]  /*5030*/  STS.128 [R2+UR7], R4 ;  /* 0x0000000402007988 */ /* 0x0041e80008000c07 */
[----:B------:R-:W-:Y:S04]  /*5040*/  STS.128 [R110+UR7], R8 ;  /* 0x000000086e007988 */ /* 0x000fe80008000c07 */
[----:B------:R-:W-:Y:S04]  /*5050*/  STS.128 [R109+UR7], R12 ;  /* 0x0000000c6d007988 */ /* 0x000fe80008000c07 */
[----:B------:R1:W-:Y:S04]  /*5060*/  STS.128 [R108+UR7], R16 ;  /* 0x000000106c007988 */ /* 0x0003e80008000c07 */
[----:B------:R2:W-:Y:S04]  /*5070*/  STS.128 [R107+UR7], R20 ;  /* 0x000000146b007988 */ /* 0x0005e80008000c07 */
[----:B------:R-:W-:Y:S04]  /*5080*/  STS.128 [R105+UR7], R24 ;  /* 0x0000001869007988 */ /* 0x000fe80008000c07 */
[----:B------:R-:W-:Y:S04]  /*5090*/  STS.128 [R104+UR7], R28 ;  /* 0x0000001c68007988 */ /* 0x000fe80008000c07 */
[----:B------:R-:W-:Y:S01]  /*50a0*/  STS.128 [R3+UR7], R32 ;  /* 0x0000002003007988 */ /* 0x000fe20008000c07 */
[----:B0-----:R-:W-:Y:S01]  /*50b0*/  IMAD.WIDE.U32 R4, R99, 0x20, R96 ;  /* 0x0000002063047825 */ /* 0x001fe200078e0060 */
[----:B-1----:R-:W0:Y:S08]  /*50c0*/  LDC.64 R18, c[0x0][0x390] ;  /* 0x0000e400ff127b82 */ /* 0x002e300000000a00 */
[----:B------:R-:W-:Y:S01]  /*50d0*/  BAR.SYNC.DEFER_BLOCKING 0x0 ;  /* 0x0000000000007b1d */ /* 0x000fe20000010000 */
[----:B------:R-:W-:-:S07]  /*50e0*/  IADD3 R16, P0, PT, R4, R106, RZ ;  /* 0x0000006a04107210 */ /* 0x000fce0007f1e0ff */
[----:B--2---:R-:W1:Y:S01]  /*50f0*/  LDC.64 R20, c[0x0][0x390] ;  /* 0x0000e400ff147b82 */ /* 0x004e620000000a00 */
[----:B------:R-:W-:Y:S01]  /*5100*/  IMAD.X R17, RZ, RZ, R5, P0 ;  /* 0x000000ffff117224 */ /* 0x000fe200000e0605 */
[----:B------:R-:W2:Y:S04]  /*5110*/  LDSM.16.M88.4 R100, [R0+UR7] ;  /* 0x000000070064783b */ /* 0x000ea80008000200 */
[----:B------:R-:W-:Y:S04]  /*5120*/  LDSM.16.M88.4 R96, [R0+UR7+0x200] ;  /* 0x000200070060783b */ /* 0x000fe80008000200 */
[----:B------:R-:W-:Y:S04]  /*5130*/  LDSM.16.M88.4 R32, [R0+UR7+0x400] ;  /* 0x000400070020783b */ /* 0x000fe80008000200 */
[----:B------:R-:W-:Y:S04]  /*5140*/  LDSM.16.M88.4 R28, [R0+UR7+0x600] ;  /* 0x00060007001c783b */ /* 0x000fe80008000200 */
[----:B------:R-:W-:Y:S04]  /*5150*/  LDSM.16.M88.4 R24, [R0+UR7+0x800] ;  /* 0x000800070018783b */ /* 0x000fe80008000200 */
[----:B------:R-:W-:Y:S04]  /*5160*/  LDSM.16.M88.4 R12, [R0+UR7+0xa00] ;  /* 0x000a0007000c783b */ /* 0x000fe80008000200 */
[----:B------:R-:W-:Y:S04]  /*5170*/  LDSM.16.M88.4 R8, [R0+UR7+0xc00] ;  /* 0x000c00070008783b */ /* 0x000fe80008000200 */
[----:B------:R-:W-:Y:S01]  /*5180*/  LDSM.16.M88.4 R4, [R0+UR7+0xe00] ;  /* 0x000e00070004783b */ /* 0x000fe20008000200 */
[----:B------:R-:W-:Y:S06]  /*5190*/  BAR.SYNC.DEFER_BLOCKING 0x0 ;  /* 0x0000000000007b1d */ /* 0x000fec0000010000 */
[----:B------:R0:W-:Y:S04]  /*51a0*/  STS.128 [R2+UR7], R36 ;  /* 0x0000002402007988 */ /* 0x0001e80008000c07 */
[----:B------:R1:W-:Y:S04]  /*51b0*/  STS.128 [R110+UR7], R40 ;  /* 0x000000286e007988 */ /* 0x0003e80008000c07 */
[----:B------:R-:W-:Y:S04]  /*51c0*/  STS.128 [R109+UR7], R44 ;  /* 0x0000002c6d007988 */ /* 0x000fe80008000c07 */
[----:B------:R-:W-:Y:S04]  /*51d0*/  STS.128 [R108+UR7], R48 ;  /* 0x000000306c007988 */ /* 0x000fe80008000c07 */
[----:B-----5:R-:W-:Y:S01]  /*51e0*/  STS.128 [R107+UR7], R52 ;  /* 0x000000346b007988 */ /* 0x020fe20008000c07 */
[----:B0-----:R-:W0:Y:S03]  /*51f0*/  LDC.64 R36, c[0x0][0x390] ;  /* 0x0000e400ff247b82 */ /* 0x001e260000000a00 */
[----:B----4-:R-:W-:Y:S04]  /*5200*/  STS.128 [R105+UR7], R56 ;  /* 0x0000003869007988 */ /* 0x010fe80008000c07 */
[----:B---3--:R-:W-:Y:S01]  /*5210*/  STS.128 [R104+UR7], R60 ;  /* 0x0000003c68007988 */ /* 0x008fe20008000c07 */
[----:B-1----:R-:W1:Y:S03]  /*5220*/  LDC.64 R40, c[0x0][0x390] ;  /* 0x0000e400ff287b82 */ /* 0x002e660000000a00 */
[----:B------:R3:W-:Y:S05]  /*5230*/  STS.128 [R3+UR7], R64 ;  /* 0x0000004003007988 */ /* 0x0007ea0008000c07 */
[----:B------:R-:W-:Y:S08]  /*5240*/  BAR.SYNC.DEFER_BLOCKING 0x0 ;  /* 0x0000000000007b1d */ /* 0x000ff00000010000 */
[----:B------:R-:W4:Y:S08]  /*5250*/  LDC.64 R38, c[0x0][0x390] ;  /* 0x0000e400ff267b82 */ /* 0x000f300000000a00 */
[----:B---3--:R-:W3:Y:S01]  /*5260*/  LDC.64 R2, c[0x0][0x390] ;  /* 0x0000e400ff027b82 */ /* 0x008ee20000000a00 */
[----:B------:R-:W5:Y:S01]  /*5270*/  LDSM.16.M88.4 R48, [R0+UR7] ;  /* 0x000000070030783b */ /* 0x000f620008000200 */
[----:B---3--:R-:W-:-:S03]  /*5280*/  IMAD.WIDE.U32 R2, R88, 0x400, R2 ;  /* 0x0000040058027825 */ /* 0x008fc600078e0002 */
[----:B------:R-:W3:Y:S04]  /*5290*/  LDL.LU R88, [R1+0x290] ;  /* 0x0002900001587983 */ /* 0x000ee80000300800 */
[----:B------:R-:W3:Y:S04]  /*52a0*/  LDL.LU R89, [R1+0x218] ;  /* 0x0002180001597983 */ /* 0x000ee80000300800 */
[----:B------:R-:W3:Y:S04]  /*52b0*/  LDL.LU R90, [R1+0x198] ;  /* 0x00019800015a7983 */ /* 0x000ee80000300800 */
[----:B------:R-:W3:Y:S01]  /*52c0*/  LDL.LU R94, [R1+0x118] ;  /* 0x00011800015e7983 */ /* 0x000ee20000300800 */
[----:B------:R-:W-:-:S03]  /*52d0*/  IADD3 R2, P0, PT, R2, R106, RZ ;  /* 0x0000006a02027210 */ /* 0x000fc60007f1e0ff */
[----:B------:R-:W-:Y:S02]  /*52e0*/  STG.E desc[UR14][R16.64], R121 ;  /* 0x0000007910007986 */ /* 0x000fe4000c10190e */
[----:B------:R-:W-:Y:S02]  /*52f0*/  IMAD.X R3, RZ, RZ, R3, P0 ;  /* 0x000000ffff037224 */ /* 0x000fe400000e0603 */
[----:B------:R-:W-:Y:S04]  /*5300*/  STG.E desc[UR14][R16.64+0x80], R120 ;  /* 0x0000807810007986 */ /* 0x000fe8000c10190e */
[----:B------:R-:W-:Y:S04]  /*5310*/  STG.E desc[UR14][R16.64+0x100], R119 ;  /* 0x0001007710007986 */ /* 0x000fe8000c10190e */
[----:B------:R-:W-:Y:S04]  /*5320*/  STG.E desc[UR14][R16.64+0x180], R118 ;  /* 0x0001807610007986 */ /* 0x000fe8000c10190e */
[----:B------:R0:W-:Y:S04]  /*5330*/  STG.E desc[UR14][R16.64+0x200], R115 ;  /* 0x0002007310007986 */ /* 0x0001e8000c10190e */
[----:B------:R-:W-:Y:S04]  /*5340*/  STG.E desc[UR14][R16.64+0x280], R92 ;  /* 0x0002805c10007986 */ /* 0x000fe8000c10190e */
[----:B--2---:R-:W-:Y:S04]  /*5350*/  STG.E desc[UR14][R16.64+0x300], R100 ;  /* 0x0003006410007986 */ /* 0x004fe8000c10190e */
[----:B-----5:R-:W-:Y:S04]  /*5360*/  STG.E desc[UR14][R16.64+0x380], R48 ;  /* 0x0003803010007986 */ /* 0x020fe8000c10190e */
[----:B------:R2:W-:Y:S01]  /*5370*/  STG.E desc[UR14][R2.64+0x200], R112 ;  /* 0x0002007002007986 */ /* 0x0005e2000c10190e */
[----:B0-----:R-:W0:Y:S01]  /*5380*/  S2R R115, SR_TID.X ;  /* 0x0000000000737919 */ /* 0x001e220000002100 */
[----:B------:R-:W5:Y:S01]  /*5390*/  S2R R91, SR_TID.X ;  /* 0x00000000005b7919 */ /* 0x000f620000002100 */
[----:B--2---:R-:W2:Y:S01]  /*53a0*/  S2R R112, SR_TID.X ;  /* 0x0000000000707919 */ /* 0x004ea20000002100 */
[----:B------:R-:W-:Y:S04]  /*53b0*/  STG.E desc[UR14][R2.64], R117 ;  /* 0x0000007502007986 */ /* 0x000fe8000c10190e */
[----:B------:R-:W-:Y:S04]  /*53c0*/  STG.E desc[UR14][R2.64+0x80], R116 ;  /* 0x0000807402007986 */ /* 0x000fe8000c10190e */
[----:B------:R-:W-:Y:S01]  /*53d0*/  STG.E desc[UR14][R2.64+0x100], R114 ;  /* 0x0001007202007986 */ /* 0x000fe2000c10190e */
[----:B------:R-:W-:-:S03]  /*53e0*/  SHF.R.U32.HI R67, RZ, 0x5, R111 ;  /* 0x00000005ff437819 */ /* 0x000fc6000001166f */
[----:B------:R-:W3:Y:S01]  /*53f0*/  LDL.LU R95, [R1+0x18] ;  /* 0x00001800015f7983 */ /* 0x000ee20000300800 */
[----:B0-----:R-:W-:Y:S02]  /*5400*/  SHF.R.U32.HI R22, RZ, 0x5, R115 ;  /* 0x00000005ff167819 */ /* 0x001fe40000011673 */
[----:B--2---:R-:W-:-:S04]  /*5410*/  SHF.R.U32.HI R42, RZ, 0x5, R112 ;  /* 0x00000005ff2a7819 */ /* 0x004fc80000011670 */
[----:B------:R-:W-:Y:S02]  /*5420*/  SGXT.U32 R42, R42, 0x3 ;  /* 0x000000032a2a781a */ /* 0x000fe40000000000 */
[----:B------:R-:W-:Y:S02]  /*5430*/  SGXT.U32 R22, R22, 0x3 ;  /* 0x000000031616781a */ /* 0x000fe40000000000 */
[----:B------:R-:W-:Y:S01]  /*5440*/  LOP3.LUT R42, R42, 0x18, RZ, 0xfc, !PT ;  /* 0x000000182a2a7812 */ /* 0x000fe200078efcff */
[----:B------:R-:W-:Y:S01]  /*5450*/  STG.E desc[UR14][R2.64+0x180], R113 ;  /* 0x0001807102007986 */ /* 0x000fe2000c10190e */
[----:B------:R-:W-:-:S03]  /*5460*/  LOP3.LUT R22, R22, 0x10, RZ, 0xfc, !PT ;  /* 0x0000001016167812 */ /* 0x000fc600078efcff */
[----:B------:R-:W-:Y:S04]  /*5470*/  STG.E desc[UR14][R2.64+0x280], R93 ;  /* 0x0002805d02007986 */ /* 0x000fe8000c10190e */
[----:B------:R-:W-:Y:S04]  /*5480*/  STG.E desc[UR14][R2.64+0x300], R101 ;  /* 0x0003006502007986 */ /* 0x000fe8000c10190e */
[----:B------:R0:W-:Y:S01]  /*5490*/  STG.E desc[UR14][R2.64+0x380], R49 ;  /* 0x0003803102007986 */ /* 0x0001e2000c10190e */
[----:B------:R-:W-:Y:S02]  /*54a0*/  IMAD.WIDE.U32 R16, R22, 0x400, R18 ;  /* 0x0000040016107825 */ /* 0x000fe400078e0012 */
[----:B------:R-:W2:Y:S02]  /*54b0*/  LDC.64 R22, c[0x0][0x390] ;  /* 0x0000e400ff167b82 */ /* 0x000ea40000000a00 */
[----:B0-----:R-:W-:Y:S01]  /*54c0*/  IMAD.WIDE.U32 R2, R42, 0x400, R36 ;  /* 0x000004002a027825 */ /* 0x001fe200078e0024 */
[----:B------:R-:W-:-:S04]  /*54d0*/  SHF.R.U32.HI R42, RZ, 0x5, R112 ;  /* 0x00000005ff2a7819 */ /* 0x000fc80000011670 */
[----:B------:R-:W-:Y:S02]  /*54e0*/  SGXT.U32 R42, R42, 0x3 ;  /* 0x000000032a2a781a */ /* 0x000fe40000000000 */
[----:B------:R-:W-:Y:S02]  /*54f0*/  IADD3 R60, P0, PT, R16, R106, RZ ;  /* 0x0000006a103c7210 */ /* 0x000fe40007f1e0ff */
[----:B------:R-:W-:-:S03]  /*5500*/  LOP3.LUT R42, R42, 0x20, RZ, 0xfc, !PT ;  /* 0x000000202a2a7812 */ /* 0x000fc600078efcff */
[----:B------:R-:W-:Y:S02]  /*5510*/  IMAD.X R61, RZ, RZ, R17, P0 ;  /* 0x000000ffff3d7224 */ /* 0x000fe400000e0611 */
[----:B------:R-:W-:Y:S01]  /*5520*/  IMAD.WIDE.U32 R16, R42, 0x400, R20 ;  /* 0x000004002a107825 */ /* 0x000fe200078e0014 */
[----:B------:R-:W-:-:S04]  /*5530*/  SHF.R.U32.HI R42, RZ, 0x5, R112 ;  /* 0x00000005ff2a7819 */ /* 0x000fc80000011670 */
[----:B------:R-:W-:-:S04]  /*5540*/  SGXT.U32 R42, R42, 0x3 ;  /* 0x000000032a2a781a */ /* 0x000fc80000000000 */
[----:B------:R-:W-:Y:S01]  /*5550*/  LOP3.LUT R42, R42, 0x30, RZ, 0xfc, !PT ;  /* 0x000000302a2a7812 */ /* 0x000fe200078efcff */
[----:B------:R-:W0:Y:S04]  /*5560*/  S2R R113, SR_TID.X ;  /* 0x0000000000717919 */ /* 0x000e280000002100 */
[----:B-1----:R-:W-:Y:S01]  /*5570*/  IMAD.WIDE.U32 R20, R42, 0x400, R40 ;  /* 0x000004002a147825 */ /* 0x002fe200078e0028 */
[----:B------:R-:W-:-:S04]  /*5580*/  SHF.R.U32.HI R42, RZ, 0x5, R112 ;  /* 0x00000005ff2a7819 */ /* 0x000fc80000011670 */
[----:B------:R-:W-:Y:S02]  /*5590*/  SGXT.U32 R42, R42, 0x3 ;  /* 0x000000032a2a781a */ /* 0x000fe40000000000 */
[----:B------:R-:W-:Y:S02]  /*55a0*/  IADD3 R124, P0, PT, R2, R106, RZ ;  /* 0x0000006a027c7210 */ /* 0x000fe40007f1e0ff */
[----:B------:R-:W-:Y:S02]  /*55b0*/  SHF.R.U32.HI R43, RZ, 0x5, R112 ;  /* 0x00000005ff2b7819 */ /* 0x000fe40000011670 */
[----:B------:R-:W-:Y:S01]  /*55c0*/  LOP3.LUT R42, R42, 0x38, RZ, 0xfc, !PT ;  /* 0x000000382a2a7812 */ /* 0x000fe200078efcff */
[----:B------:R-:W-:Y:S01]  /*55d0*/  IMAD.X R125, RZ, RZ, R3, P0 ;  /* 0x000000ffff7d7224 */ /* 0x000fe200000e0603 */
[----:B------:R-:W-:-:S03]  /*55e0*/  SGXT.U32 R43, R43, 0x3 ;  /* 0x000000032b2b781a */ /* 0x000fc60000000000 */
[----:B--2---:R-:W-:Y:S01]  /*55f0*/  IMAD.WIDE.U32 R2, R42, 0x400, R22 ;  /* 0x000004002a027825 */ /* 0x004fe200078e0016 */
[--C-:B------:R-:W-:Y:S02]  /*5600*/  SHF.R.U32.HI R42, RZ, 0x5, R112.reuse ;  /* 0x00000005ff2a7819 */ /* 0x100fe40000011670 */
[-C--:B------:R-:W-:Y:S02]  /*5610*/  IADD3 R116, P2, PT, R16, R106.reuse, RZ ;  /* 0x0000006a10747210 */ /* 0x080fe40007f5e0ff */
[----:B------:R-:W-:Y:S02]  /*5620*/  LOP3.LUT R43, R43, 0x28, RZ, 0xfc, !PT ;  /* 0x000000282b2b7812 */ /* 0x000fe400078efcff */
[----:B------:R-:W-:Y:S01]  /*5630*/  SGXT.U32 R42, R42, 0x3 ;  /* 0x000000032a2a781a */ /* 0x000fe20000000000 */
[----:B------:R-:W-:Y:S01]  /*5640*/  IMAD.X R117, RZ, RZ, R17, P2 ;  /* 0x000000ffff757224 */ /* 0x000fe200010e0611 */
[----:B------:R-:W-:Y:S01]  /*5650*/  SHF.R.U32.HI R37, RZ, 0x5, R112 ;  /* 0x00000005ff257819 */ /* 0x000fe20000011670 */
[----:B----4-:R-:W-:Y:S01]  /*5660*/  IMAD.WIDE.U32 R18, R43, 0x400, R38 ;  /* 0x000004002b127825 */ /* 0x010fe200078e0026 */
[----:B------:R-:W-:-:S02]  /*5670*/  IADD3 R120, P2, PT, R20, R106, RZ ;  /* 0x0000006a14787210 */ /* 0x000fc40007f5e0ff */
[--C-:B------:R-:W-:Y:S02]  /*5680*/  SHF.R.U32.HI R43, RZ, 0x5, R112.reuse ;  /* 0x00000005ff2b7819 */ /* 0x100fe40000011670 */
[----:B------:R-:W-:Y:S02]  /*5690*/  LOP3.LUT R42, R42, 0x48, RZ, 0xfc, !PT ;  /* 0x000000482a2a7812 */ /* 0x000fe400078efcff */
[----:B------:R-:W-:Y:S01]  /*56a0*/  SGXT.U32 R37, R37, 0x3 ;  /* 0x000000032525781a */ /* 0x000fe20000000000 */
[----:B------:R-:W-:Y:S01]  /*56b0*/  IMAD.X R121, RZ, RZ, R21, P2 ;  /* 0x000000ffff797224 */ /* 0x000fe200010e0615 */
[----:B------:R-:W-:Y:S01]  /*56c0*/  SHF.R.U32.HI R36, RZ, 0x5, R112 ;  /* 0x00000005ff247819 */ /* 0x000fe20000011670 */
[----:B------:R-:W-:Y:S01]  /*56d0*/  IMAD.SHL.U32 R16, R42, 0x100, RZ ;  /* 0x000001002a107824 */ /* 0x000fe200078e00ff */
[----:B------:R-:W-:Y:S02]  /*56e0*/  SGXT.U32 R43, R43, 0x3 ;  /* 0x000000032b2b781a */ /* 0x000fe40000000000 */
[----:B------:R-:W-:-:S02]  /*56f0*/  IADD3 R122, P3, PT, R2, R106, RZ ;  /* 0x0000006a027a7210 */ /* 0x000fc40007f7e0ff */
[----:B------:R-:W-:Y:S02]  /*5700*/  IADD3 R118, P0, PT, R18, R106, RZ ;  /* 0x0000006a12767210 */ /* 0x000fe40007f1e0ff */
[----:B------:R-:W-:Y:S02]  /*5710*/  LEA R110, P2, R42, UR8, 0xa ;  /* 0x000000082a6e7c11 */ /* 0x000fe4000f8450ff */
[----:B------:R-:W-:Y:S02]  /*5720*/  SHF.R.U32.HI R42, RZ, 0x5, R112 ;  /* 0x00000005ff2a7819 */ /* 0x000fe40000011670 */
[----:B------:R-:W-:Y:S02]  /*5730*/  LOP3.LUT R37, R37, 0x58, RZ, 0xfc, !PT ;  /* 0x0000005825257812 */ /* 0x000fe400078efcff */
[----:B------:R-:W-:Y:S01]  /*5740*/  SGXT.U32 R36, R36, 0x3 ;  /* 0x000000032424781a */ /* 0x000fe20000000000 */
[----:B------:R-:W-:Y:S01]  /*5750*/  IMAD.X R123, RZ, RZ, R3, P3 ;  /* 0x000000ffff7b7224 */ /* 0x000fe200018e0603 */
[----:B------:R-:W-:Y:S01]  /*5760*/  LOP3.LUT R43, R43, 0x40, RZ, 0xfc, !PT ;  /* 0x000000402b2b7812 */ /* 0x000fe200078efcff */
[----:B------:R-:W-:Y:S01]  /*5770*/  IMAD.X R119, RZ, RZ, R19, P0 ;  /* 0x000000ffff777224 */ /* 0x000fe200000e0613 */
[----:B------:R-:W-:Y:S01]  /*5780*/  SGXT.U32 R42, R42, 0x3 ;  /* 0x000000032a2a781a */ /* 0x000fe20000000000 */
[----:B------:R-:W-:Y:S01]  /*5790*/  IMAD.SHL.U32 R19, R37, 0x100, RZ ;  /* 0x0000010025137824 */ /* 0x000fe200078e00ff */
[----:B------:R-:W-:-:S02]  /*57a0*/  LEA.HI.X R3, R16, UR9, RZ, 0x2, P2 ;  /* 0x0000000910037c11 */ /* 0x000fc400090f14ff */
[----:B------:R-:W-:Y:S01]  /*57b0*/  LOP3.LUT R36, R36, 0x60, RZ, 0xfc, !PT ;  /* 0x0000006024247812 */ /* 0x000fe200078efcff */
[----:B------:R-:W-:Y:S01]  /*57c0*/  IMAD.SHL.U32 R17, R43, 0x100, RZ ;  /* 0x000001002b117824 */ /* 0x000fe200078e00ff */
[----:B------:R-:W-:Y:S01]  /*57d0*/  LEA R114, P2, R37, UR16, 0xa ;  /* 0x0000001025727c11 */ /* 0x000fe2000f8450ff */
[----:B------:R-:W1:Y:S01]  /*57e0*/  LDCU.64 UR8, c[0x0][0x390] ;  /* 0x00007200ff0877ac */ /* 0x000e620008000a00 */
[--C-:B0-----:R-:W-:Y:S02]  /*57f0*/  SHF.R.U32.HI R37, RZ, 0x5, R113.reuse ;  /* 0x00000005ff257819 */ /* 0x101fe40000011671 */
[----:B------:R-:W-:Y:S02]  /*5800*/  SHF.R.U32.HI R38, RZ, 0x5, R113 ;  /* 0x00000005ff267819 */ /* 0x000fe40000011671 */
[----:B------:R-:W-:Y:S02]  /*5810*/  LEA R108, P0, R43, UR4, 0xa ;  /* 0x000000042b6c7c11 */ /* 0x000fe4000f8050ff */
[----:B------:R-:W-:Y:S01]  /*5820*/  LOP3.LUT R42, R42, 0x50, RZ, 0xfc, !PT ;  /* 0x000000502a2a7812 */ /* 0x000fe200078efcff */
[C---:B------:R-:W-:Y:S01]  /*5830*/  IMAD.SHL.U32 R21, R36.reuse, 0x100, RZ ;  /* 0x0000010024157824 */ /* 0x040fe200078e00ff */
[----:B------:R-:W-:-:S02]  /*5840*/  LEA R16, P3, R36, UR18, 0xa ;  /* 0x0000001224107c11 */ /* 0x000fc4000f8650ff */
[----:B------:R-:W-:Y:S02]  /*5850*/  SGXT.U32 R37, R37, 0x3 ;  /* 0x000000032525781a */ /* 0x000fe40000000000 */
[----:B------:R-:W-:Y:S02]  /*5860*/  SHF.R.U32.HI R36, RZ, 0x5, R113 ;  /* 0x00000005ff247819 */ /* 0x000fe40000011671 */
[----:B------:R-:W-:Y:S02]  /*5870*/  SGXT.U32 R38, R38, 0x3 ;  /* 0x000000032626781a */ /* 0x000fe40000000000 */
[----:B------:R-:W-:Y:S01]  /*5880*/  LEA.HI.X R2, R17, UR5, RZ, 0x2, P0 ;  /* 0x0000000511027c11 */ /* 0x000fe200080f14ff */
[C---:B------:R-:W-:Y:S01]  /*5890*/  IMAD.SHL.U32 R17, R42.reuse, 0x100, RZ ;  /* 0x000001002a117824 */ /* 0x040fe200078e00ff */
[----:B------:R-:W-:Y:S01]  /*58a0*/  LEA R112, P0, R42, UR10, 0xa ;  /* 0x0000000a2a707c11 */ /* 0x000fe2000f8050ff */
[----:B------:R-:W0:Y:S01]  /*58b0*/  LDCU.64 UR4, c[0x0][0x390] ;  /* 0x00007200ff0477ac */ /* 0x000e220008000a00 */
[----:B------:R-:W-:-:S02]  /*58c0*/  LOP3.LUT R37, R37, 0x68, RZ, 0xfc, !PT ;  /* 0x0000006825257812 */ /* 0x000fc400078efcff */
[----:B------:R-:W-:Y:S02]  /*58d0*/  LOP3.LUT R38, R38, 0x70, RZ, 0xfc, !PT ;  /* 0x0000007026267812 */ /* 0x000fe400078efcff */
[----:B------:R-:W-:Y:S01]  /*58e0*/  SGXT.U32 R36, R36, 0x3 ;  /* 0x000000032424781a */ /* 0x000fe20000000000 */
[----:B------:R-:W-:Y:S01]  /*58f0*/  IMAD.SHL.U32 R23, R37, 0x100, RZ ;  /* 0x0000010025177824 */ /* 0x000fe200078e00ff */
[----:B------:R-:W-:Y:S01]  /*5900*/  LEA.HI.X R17, R17, UR11, RZ, 0x2, P0 ;  /* 0x0000000b11117c11 */ /* 0x000fe200080f14ff */
[----:B------:R-:W2:Y:S01]  /*5910*/  LDCU.64 UR10, c[0x0][0x390] ;  /* 0x00007200ff0a77ac */ /* 0x000ea20008000a00 */
[----:B------:R-:W-:Y:S02]  /*5920*/  LEA.HI.X R19, R19, UR17, RZ, 0x2, P2 ;  /* 0x0000001113137c11 */ /* 0x000fe400090f14ff */
[----:B------:R-:W-:Y:S01]  /*5930*/  LOP3.LUT R36, R36, 0x78, RZ, 0xfc, !PT ;  /* 0x0000007824247812 */ /* 0x000fe200078efcff */
[----:B------:R-:W4:Y:S01]  /*5940*/  LDCU.64 UR16, c[0x0][0x390] ;  /* 0x00007200ff1077ac */ /* 0x000f220008000a00 */
[----:B------:R-:W-:Y:S01]  /*5950*/  LEA R18, P0, R37, UR20, 0xa ;  /* 0x0000001425127c11 */ /* 0x000fe2000f8050ff */
[C---:B------:R-:W-:Y:S01]  /*5960*/  IMAD.SHL.U32 R37, R38.reuse, 0x100, RZ ;  /* 0x0000010026257824 */ /* 0x040fe200078e00ff */
[----:B------:R-:W-:-:S02]  /*5970*/  LEA R20, P2, R38, UR22, 0xa ;  /* 0x0000001626147c11 */ /* 0x000fc4000f8450ff */
[--C-:B------:R-:W-:Y:S01]  /*5980*/  SHF.R.U32.HI R38, RZ, 0x5, R113.reuse ;  /* 0x00000005ff267819 */ /* 0x100fe20000011671 */
[C---:B------:R-:W-:Y:S01]  /*5990*/  IMAD.SHL.U32 R39, R36.reuse, 0x100, RZ ;  /* 0x0000010024277824 */ /* 0x040fe200078e00ff */
[--C-:B------:R-:W-:Y:S02]  /*59a0*/  SHF.R.U32.HI R40, RZ, 0x5, R113.reuse ;  /* 0x00000005ff287819 */ /* 0x100fe40000011671 */
[----:B------:R-:W-:Y:S01]  /*59b0*/  LEA.HI.X R21, R21, UR19, RZ, 0x2, P3 ;  /* 0x0000001315157c11 */ /* 0x000fe200098f14ff */
[----:B------:R-:W0:Y:S01]  /*59c0*/  LDCU.64 UR18, c[0x0][0x390] ;  /* 0x00007200ff1277ac */ /* 0x000e220008000a00 */
[----:B------:R-:W-:Y:S02]  /*59d0*/  LEA R22, P3, R36, UR24, 0xa ;  /* 0x0000001824167c11 */ /* 0x000fe4000f8650ff */
[----:B------:R-:W-:Y:S02]  /*59e0*/  SGXT.U32 R38, R38, 0x3 ;  /* 0x000000032626781a */ /* 0x000fe40000000000 */
[----:B------:R-:W-:-:S02]  /*59f0*/  SHF.R.U32.HI R44, RZ, 0x5, R113 ;  /* 0x00000005ff2c7819 */ /* 0x000fc40000011671 */
[----:B------:R-:W-:Y:S02]  /*5a00*/  SGXT.U32 R40, R40, 0x3 ;  /* 0x000000032828781a */ /* 0x000fe40000000000 */
[----:B------:R-:W-:Y:S02]  /*5a10*/  SHF.R.U32.HI R46, RZ, 0x5, R113 ;  /* 0x00000005ff2e7819 */ /* 0x000fe40000011671 */
[----:B------:R-:W-:Y:S01]  /*5a20*/  LEA.HI.X R39, R39, UR25, RZ, 0x2, P3 ;  /* 0x0000001927277c11 */ /* 0x000fe200098f14ff */
[----:B------:R-:W0:Y:S01]  /*5a30*/  LDCU.64 UR24, c[0x0][0x390] ;  /* 0x00007200ff1877ac */ /* 0x000e220008000a00 */
[----:B------:R-:W-:Y:S02]  /*5a40*/  LOP3.LUT R38, R38, 0x88, RZ, 0xfc, !PT ;  /* 0x0000008826267812 */ /* 0x000fe400078efcff */
[----:B------:R-:W-:Y:S02]  /*5a50*/  SGXT.U32 R44, R44, 0x3 ;  /* 0x000000032c2c781a */ /* 0x000fe40000000000 */
[----:B------:R-:W-:Y:S01]  /*5a60*/  LEA.HI.X R23, R23, UR21, RZ, 0x2, P0 ;  /* 0x0000001517177c11 */ /* 0x000fe200080f14ff */
[----:B------:R-:W0:Y:S01]  /*5a70*/  LDCU.64 UR20, c[0x0][0x390] ;  /* 0x00007200ff1477ac */ /* 0x000e220008000a00 */
[----:B------:R-:W-:-:S02]  /*5a80*/  LOP3.LUT R40, R40, 0x90, RZ, 0xfc, !PT ;  /* 0x0000009028287812 */ /* 0x000fc400078efcff */
[--C-:B------:R-:W-:Y:S02]  /*5a90*/  SHF.R.U32.HI R52, RZ, 0x5, R113.reuse ;  /* 0x00000005ff347819 */ /* 0x100fe40000011671 */
[----:B------:R-:W-:Y:S01]  /*5aa0*/  SGXT.U32 R46, R46, 0x3 ;  /* 0x000000032e2e781a */ /* 0x000fe20000000000 */
[----:B------:R-:W-:Y:S01]  /*5ab0*/  IMAD.SHL.U32 R43, R38, 0x100, RZ ;  /* 0x00000100262b7824 */ /* 0x000fe200078e00ff */
[----:B------:R-:W-:Y:S01]  /*5ac0*/  LEA.HI.X R37, R37, UR23, RZ, 0x2, P2 ;  /* 0x0000001725257c11 */ /* 0x000fe200090f14ff */
[----:B------:R-:W0:Y:S01]  /*5ad0*/  LDCU.64 UR22, c[0x0][0x390] ;  /* 0x00007200ff1677ac */ /* 0x000e220008000a00 */
[--C-:B------:R-:W-:Y:S02]  /*5ae0*/  SHF.R.U32.HI R56, RZ, 0x5, R113.reuse ;  /* 0x00000005ff387819 */ /* 0x100fe40000011671 */
[----:B------:R-:W-:Y:S02]  /*5af0*/  LOP3.LUT R44, R44, 0xa0, RZ, 0xfc, !PT ;  /* 0x000000a02c2c7812 */ /* 0x000fe400078efcff */
[----:B------:R-:W-:Y:S01]  /*5b00*/  SHF.R.U32.HI R65, RZ, 0x5, R113 ;  /* 0x00000005ff417819 */ /* 0x000fe20000011671 */
[----:B------:R-:W-:Y:S01]  /*5b10*/  IMAD.SHL.U32 R45, R40, 0x100, RZ ;  /* 0x00000100282d7824 */ /* 0x000fe200078e00ff */
[----:B------:R-:W-:-:S02]  /*5b20*/  LEA R38, P2, R38, UR28, 0xa ;  /* 0x0000001c26267c11 */ /* 0x000fc4000f8450ff */
[----:B------:R-:W-:Y:S02]  /*5b30*/  SGXT.U32 R52, R52, 0x3 ;  /* 0x000000033434781a */ /* 0x000fe40000000000 */
[----:B------:R-:W-:Y:S02]  /*5b40*/  LOP3.LUT R46, R46, 0xa8, RZ, 0xfc, !PT ;  /* 0x000000a82e2e7812 */ /* 0x000fe400078efcff */
[----:B------:R-:W-:Y:S02]  /*5b50*/  LEA R40, P3, R40, UR30, 0xa ;  /* 0x0000001e28287c11 */ /* 0x000fe4000f8650ff */
[----:B------:R-:W-:Y:S02]  /*5b60*/  SGXT.U32 R56, R56, 0x3 ;  /* 0x000000033838781a */ /* 0x000fe40000000000 */
[--C-:B------:R-:W-:Y:S01]  /*5b70*/  SHF.R.U32.HI R63, RZ, 0x5, R113.reuse ;  /* 0x00000005ff3f7819 */ /* 0x100fe20000011671 */
[----:B------:R-:W-:Y:S01]  /*5b80*/  IMAD.SHL.U32 R49, R44, 0x100, RZ ;  /* 0x000001002c317824 */ /* 0x000fe200078e00ff */
[----:B------:R-:W-:-:S02]  /*5b90*/  SHF.R.U32.HI R66, RZ, 0x5, R113 ;  /* 0x00000005ff427819 */ /* 0x000fc40000011671 */
[----:B------:R-:W-:Y:S02]  /*5ba0*/  SGXT.U32 R65, R65, 0x3 ;  /* 0x000000034141781a */ /* 0x000fe40000000000 */
[----:B------:R-:W-:Y:S02]  /*5bb0*/  LEA.HI.X R43, R43, UR29, RZ, 0x2, P2 ;  /* 0x0000001d2b2b7c11 */ /* 0x000fe400090f14ff */
[----:B------:R-:W-:Y:S01]  /*5bc0*/  LOP3.LUT R52, R52, 0xb8, RZ, 0xfc, !PT ;  /* 0x000000b834347812 */ /* 0x000fe200078efcff */
[----:B------:R-:W-:Y:S01]  /*5bd0*/  IMAD.SHL.U32 R53, R46, 0x100, RZ ;  /* 0x000001002e357824 */ /* 0x000fe200078e00ff */
[----:B------:R-:W-:Y:S02]  /*5be0*/  LEA R44, P2, R44, UR34, 0xa ;  /* 0x000000222c2c7c11 */ /* 0x000fe4000f8450ff */
[----:B------:R-:W-:Y:S02]  /*5bf0*/  LEA.HI.X R45, R45, UR31, RZ, 0x2, P3 ;  /* 0x0000001f2d2d7c11 */ /* 0x000fe400098f14ff */
[----:B------:R-:W-:-:S02]  /*5c00*/  LOP3.LUT R56, R56, 0xc0, RZ, 0xfc, !PT ;  /* 0x000000c038387812 */ /* 0x000fc400078efcff */
[----:B------:R-:W-:Y:S02]  /*5c10*/  SGXT.U32 R63, R63, 0x3 ;  /* 0x000000033f3f781a */ /* 0x000fe40000000000 */
[----:B------:R-:W-:Y:S02]  /*5c20*/  SHF.R.U32.HI R36, RZ, 0x5, R113 ;  /* 0x00000005ff247819 */ /* 0x000fe40000011671 */
[----:B0-----:R-:W-:Y:S02]  /*5c30*/  LEA R46, P3, R46, UR4, 0xa ;  /* 0x000000042e2e7c11 */ /* 0x001fe4000f8650ff */
[----:B------:R-:W-:Y:S02]  /*5c40*/  SGXT.U32 R66, R66, 0x3 ;  /* 0x000000034242781a */ /* 0x000fe40000000000 */
[----:B------:R-:W-:Y:S01]  /*5c50*/  LOP3.LUT R65, R65, 0xe0, RZ, 0xfc, !PT ;  /* 0x000000e041417812 */ /* 0x000fe200078efcff */
[----:B------:R-:W-:Y:S01]  /*5c60*/  IMAD.SHL.U32 R55, R52, 0x100, RZ ;  /* 0x0000010034377824 */ /* 0x000fe200078e00ff */
[----:B------:R-:W-:Y:S01]  /*5c70*/  LEA.HI.X R49, R49, UR35, RZ, 0x2, P2 ;  /* 0x0000002331317c11 */ /* 0x000fe200090f14ff */
[----:B------:R-:W-:Y:S01]  /*5c80*/  IMAD.SHL.U32 R57, R56, 0x100, RZ ;  /* 0x0000010038397824 */ /* 0x000fe200078e00ff */
[----:B--2---:R-:W-:-:S02]  /*5c90*/  LEA R52, P2, R52, UR10, 0xa ;  /* 0x0000000a34347c11 */ /* 0x004fc4000f8450ff */
[----:B------:R-:W-:Y:S01]  /*5ca0*/  LOP3.LUT R63, R63, 0xd0, RZ, 0xfc, !PT ;  /* 0x000000d03f3f7812 */ /* 0x000fe200078efcff */
[----:B------:R-:W-:Y:S01]  /*5cb0*/  IMAD.SHL.U32 R93, R65, 0x100, RZ ;  /* 0x00000100415d7824 */ /* 0x000fe200078e00ff */
[----:B------:R-:W-:Y:S02]  /*5cc0*/  SGXT.U32 R36, R36, 0x3 ;  /* 0x000000032424781a */ /* 0x000fe40000000000 */
[----:B------:R-:W-:Y:S02]  /*5cd0*/  LEA.HI.X R53, R53, UR5, RZ, 0x2, P3 ;  /* 0x0000000535357c11 */ /* 0x000fe400098f14ff */
[----:B------:R-:W-:Y:S02]  /*5ce0*/  LOP3.LUT R66, R66, 0xd8, RZ, 0xfc, !PT ;  /* 0x000000d842427812 */ /* 0x000fe400078efcff */
[----:B------:R-:W-:Y:S02]  /*5cf0*/  SHF.R.U32.HI R42, RZ, 0x5, R113 ;  /* 0x00000005ff2a7819 */ /* 0x000fe40000011671 */
[----:B------:R-:W-:Y:S01]  /*5d00*/  LEA R92, P4, R65, UR24, 0xa ;  /* 0x00000018415c7c11 */ /* 0x000fe2000f8850ff */
[----:B------:R-:W-:Y:S01]  /*5d10*/  IMAD.SHL.U32 R62, R63, 0x100, RZ ;  /* 0x000001003f3e7824 */ /* 0x000fe200078e00ff */
[----:B----4-:R-:W-:Y:S01]  /*5d20*/  LEA R56, P3, R56, UR16, 0xa ;  /* 0x0000001038387c11 */ /* 0x010fe2000f8650ff */
[----:B------:R-:W0:Y:S01]  /*5d30*/  LDCU.64 UR4, c[0x0][0x390] ;  /* 0x00007200ff0477ac */ /* 0x000e220008000a00 */
[----:B------:R-:W-:-:S02]  /*5d40*/  LEA.HI.X R55, R55, UR11, RZ, 0x2, P2 ;  /* 0x0000000b37377c11 */ /* 0x000fc400090f14ff */
[----:B------:R-:W-:Y:S01]  /*5d50*/  LOP3.LUT R36, R36, 0x80, RZ, 0xfc, !PT ;  /* 0x0000008024247812 */ /* 0x000fe200078efcff */
[----:B------:R-:W2:Y:S01]  /*5d60*/  LDCU.64 UR10, c[0x0][0x390] ;  /* 0x00007200ff0a77ac */ /* 0x000ea20008000a00 */
[----:B------:R-:W-:Y:S01]  /*5d70*/  LEA R64, P2, R63, UR20, 0xa ;  /* 0x000000143f407c11 */ /* 0x000fe2000f8450ff */
[----:B------:R-:W-:Y:S01]  /*5d80*/  IMAD.SHL.U32 R63, R66, 0x100, RZ ;  /* 0x00000100423f7824 */ /* 0x000fe200078e00ff */
[----:B------:R-:W-:Y:S02]  /*5d90*/  SGXT.U32 R42, R42, 0x3 ;  /* 0x000000032a2a781a */ /* 0x000fe40000000000 */
[----:B------:R-:W-:Y:S02]  /*5da0*/  LEA.HI.X R57, R57, UR17, RZ, 0x2, P3 ;  /* 0x0000001139397c11 */ /* 0x000fe400098f14ff */
[----:B------:R-:W-:Y:S02]  /*5db0*/  SHF.R.U32.HI R48, RZ, 0x5, R113 ;  /* 0x00000005ff307819 */ /* 0x000fe40000011671 */
[----:B------:R-:W-:-:S02]  /*5dc0*/  LEA R66, P3, R66, UR22, 0xa ;  /* 0x0000001642427c11 */ /* 0x000fc4000f8650ff */
[----:B------:R-:W-:Y:S02]  /*5dd0*/  LEA.HI.X R93, R93, UR25, RZ, 0x2, P4 ;  /* 0x000000195d5d7c11 */ /* 0x000fe4000a0f14ff */
[----:B------:R-:W-:Y:S01]  /*5de0*/  IADD3 R108, P4, PT, R106, R108, RZ ;  /* 0x0000006c6a6c7210 */ /* 0x000fe20007f9e0ff */
[----:B------:R-:W-:Y:S01]  /*5df0*/  IMAD.SHL.U32 R41, R36, 0x100, RZ ;  /* 0x0000010024297824 */ /* 0x000fe200078e00ff */
[----:B------:R-:W-:Y:S02]  /*5e00*/  LOP3.LUT R42, R42, 0x98, RZ, 0xfc, !PT ;  /* 0x000000982a2a7812 */ /* 0x000fe400078efcff */
[----:B------:R-:W-:Y:S02]  /*5e10*/  LEA R36, P0, R36, UR26, 0xa ;  /* 0x0000001a24247c11 */ /* 0x000fe4000f8050ff */
[----:B------:R-:W-:Y:S02]  /*5e20*/  SGXT.U32 R48, R48, 0x3 ;  /* 0x000000033030781a */ /* 0x000fe40000000000 */
[----:B------:R-:W-:-:S02]  /*5e30*/  LEA.HI.X R63, R63, UR23, RZ, 0x2, P3 ;  /* 0x000000173f3f7c11 */ /* 0x000fc400098f14ff */
[C---:B------:R-:W-:Y:S01]  /*5e40*/  IADD3 R110, P5, PT, R106.reuse, R110, RZ ;  /* 0x0000006e6a6e7210 */ /* 0x040fe20007fbe0ff */
[----:B------:R-:W-:Y:S01]  /*5e50*/  IMAD.X R109, RZ, RZ, R2, P4 ;  /* 0x000000ffff6d7224 */ /* 0x000fe200020e0602 */
[C---:B------:R-:W-:Y:S02]  /*5e60*/  IADD3 R112, P3, PT, R106.reuse, R112, RZ ;  /* 0x000000706a707210 */ /* 0x040fe40007f7e0ff */
[----:B------:R-:W-:Y:S01]  /*5e70*/  IADD3 R114, P6, PT, R106, R114, RZ ;  /* 0x000000726a727210 */ /* 0x000fe20007fde0ff */
[----:B------:R-:W-:Y:S01]  /*5e80*/  IMAD.SHL.U32 R47, R42, 0x100, RZ ;  /* 0x000001002a2f7824 */ /* 0x000fe200078e00ff */
[----:B------:R-:W-:Y:S02]  /*5e90*/  IADD3 R2, P4, PT, R106, R16, RZ ;  /* 0x000000106a027210 */ /* 0x000fe40007f9e0ff */
[----:B------:R-:W-:Y:S02]  /*5ea0*/  LEA.HI.X R41, R41, UR27, RZ, 0x2, P0 ;  /* 0x0000001b29297c11 */ /* 0x000fe400080f14ff */
[----:B------:R-:W-:-:S02]  /*5eb0*/  LOP3.LUT R48, R48, 0xb0, RZ, 0xfc, !PT ;  /* 0x000000b030307812 */ /* 0x000fc400078efcff */
[----:B------:R-:W-:Y:S01]  /*5ec0*/  SHF.R.U32.HI R65, RZ, 0x5, R111 ;  /* 0x00000005ff417819 */ /* 0x000fe2000001166f */
[----:B------:R-:W-:Y:S01]  /*5ed0*/  IMAD.X R111, RZ, RZ, R3, P5 ;  /* 0x000000ffff6f7224 */ /* 0x000fe200028e0603 */
[----:B------:R-:W-:Y:S01]  /*5ee0*/  LEA R42, P0, R42, UR32, 0xa ;  /* 0x000000202a2a7c11 */ /* 0x000fe2000f8050ff */
[----:B------:R-:W-:Y:S01]  /*5ef0*/  IMAD.X R113, RZ, RZ, R17, P3 ;  /* 0x000000ffff717224 */ /* 0x000fe200018e0611 */
[----:B------:R-:W-:Y:S01]  /*5f00*/  SHF.R.U32.HI R58, RZ, 0x5, R115 ;  /* 0x00000005ff3a7819 */ /* 0x000fe20000011673 */
[----:B------:R-:W-:Y:S01]  /*5f10*/  IMAD.X R115, RZ, RZ, R19, P6 ;  /* 0x000000ffff737224 */ /* 0x000fe200030e0613 */
[C---:B------:R-:W-:Y:S01]  /*5f20*/  IADD3 R16, P5, PT, R106.reuse, R18, RZ ;  /* 0x000000126a107210 */ /* 0x040fe20007fbe0ff */
[----:B------:R-:W-:Y:S01]  /*5f30*/  IMAD.X R3, RZ, RZ, R21, P4 ;  /* 0x000000ffff037224 */ /* 0x000fe200020e0615 */
[----:B------:R-:W-:Y:S01]  /*5f40*/  IADD3 R18, P3, PT, R106, R20, RZ ;  /* 0x000000146a127210 */ /* 0x000fe20007f7e0ff */
[----:B------:R-:W-:Y:S01]  /*5f50*/  IMAD.SHL.U32 R54, R48, 0x100, RZ ;  /* 0x0000010030367824 */ /* 0x000fe200078e00ff */
[----:B------:R-:W-:-:S02]  /*5f60*/  IADD3 R20, P6, PT, R106, R22, RZ ;  /* 0x000000166a147210 */ /* 0x000fc40007fde0ff */
[----:B------:R-:W-:Y:S02]  /*5f70*/  LEA.HI.X R47, R47, UR33, RZ, 0x2, P0 ;  /* 0x000000212f2f7c11 */ /* 0x000fe400080f14ff */
[----:B------:R-:W-:Y:S01]  /*5f80*/  IADD3 R22, P4, PT, R106, R36, RZ ;  /* 0x000000246a167210 */ /* 0x000fe20007f9e0ff */
[----:B------:R-:W-:Y:S01]  /*5f90*/  IMAD.X R17, RZ, RZ, R23, P5 ;  /* 0x000000ffff117224 */ /* 0x000fe200028e0617 */
[----:B-1----:R-:W-:Y:S01]  /*5fa0*/  LEA R48, P0, R48, UR8, 0xa ;  /* 0x0000000830307c11 */ /* 0x002fe2000f8050ff */
[----:B------:R-:W-:Y:S01]  /*5fb0*/  IMAD.X R19, RZ, RZ, R37, P3 ;  /* 0x000000ffff137224 */ /* 0x000fe200018e0625 */
[----:B------:R-:W-:Y:S01]  /*5fc0*/  SGXT.U32 R58, R58, 0x3 ;  /* 0x000000033a3a781a */ /* 0x000fe20000000000 */
[----:B------:R-:W-:Y:S01]  /*5fd0*/  IMAD.X R21, RZ, RZ, R39, P6 ;  /* 0x000000ffff157224 */ /* 0x000fe200030e0627 */
[C---:B------:R-:W-:Y:S01]  /*5fe0*/  IADD3 R36, P5, PT, R106.reuse, R38, RZ ;  /* 0x000000266a247210 */ /* 0x040fe20007fbe0ff */
[----:B------:R-:W-:Y:S01]  /*5ff0*/  IMAD.X R23, RZ, RZ, R41, P4 ;  /* 0x000000ffff177224 */ /* 0x000fe200020e0629 */
[----:B------:R-:W-:-:S02]  /*6000*/  IADD3 R38, P3, PT, R106, R40, RZ ;  /* 0x000000286a267210 */ /* 0x000fc40007f7e0ff */
[----:B------:R-:W-:Y:S01]  /*6010*/  LEA.HI.X R54, R54, UR9, RZ, 0x2, P0 ;  /* 0x0000000936367c11 */ /* 0x000fe200080f14ff */
[----:B------:R-:W1:Y:S01]  /*6020*/  LDCU.64 UR8, c[0x0][0x390] ;  /* 0x00007200ff0877ac */ /* 0x000e620008000a00 */
[C---:B------:R-:W-:Y:S02]  /*6030*/  IADD3 R40, P6, PT, R106.reuse, R42, RZ ;  /* 0x0000002a6a287210 */ /* 0x040fe40007fde0ff */
[----:B------:R-:W-:Y:S02]  /*6040*/  IADD3 R42, P4, PT, R106, R44, RZ ;  /* 0x0000002c6a2a7210 */ /* 0x000fe40007f9e0ff */
[----:B------:R-:W-:Y:S01]  /*6050*/  LOP3.LUT R58, R58, 0xc8, RZ, 0xfc, !PT ;  /* 0x000000c83a3a7812 */ /* 0x000fe200078efcff */
[----:B------:R-:W-:Y:S01]  /*6060*/  IMAD.X R37, RZ, RZ, R43, P5 ;  /* 0x000000ffff257224 */ /* 0x000fe200028e062b */
[C---:B------:R-:W-:Y:S01]  /*6070*/  IADD3 R44, P5, PT, R106.reuse, R46, RZ ;  /* 0x0000002e6a2c7210 */ /* 0x040fe20007fbe0ff */
[----:B------:R-:W-:Y:S01]  /*6080*/  IMAD.X R39, RZ, RZ, R45, P3 ;  /* 0x000000ffff277224 */ /* 0x000fe200018e062d */
[----:B------:R-:W-:Y:S01]  /*6090*/  IADD3 R46, P3, PT, R106, R48, RZ ;  /* 0x000000306a2e7210 */ /* 0x000fe20007f7e0ff */
[----:B------:R-:W-:Y:S01]  /*60a0*/  IMAD.X R43, RZ, RZ, R49, P4 ;  /* 0x000000ffff2b7224 */ /* 0x000fe200020e0631 */
[----:B-----5:R-:W-:Y:S01]  /*60b0*/  SHF.R.U32.HI R91, RZ, 0x5, R91 ;  /* 0x00000005ff5b7819 */ /* 0x020fe2000001165b */
[----:B------:R-:W-:Y:S01]  /*60c0*/  IMAD.SHL.U32 R59, R58, 0x100, RZ ;  /* 0x000001003a3b7824 */ /* 0x000fe200078e00ff */
[----:B------:R-:W-:-:S02]  /*60d0*/  IADD3 R56, P4, PT, R106, R56, RZ ;  /* 0x000000386a387210 */ /* 0x000fc40007f9e0ff */
[----:B------:R-:W-:Y:S01]  /*60e0*/  LEA R58, P0, R58, UR18, 0xa ;  /* 0x000000123a3a7c11 */ /* 0x000fe2000f8050ff */
[----:B------:R-:W-:Y:S01]  /*60f0*/  IMAD.X R41, RZ, RZ, R47, P6 ;  /* 0x000000ffff297224 */ /* 0x000fe200030e062f */
[----:B------:R-:W-:Y:S01]  /*6100*/  SGXT.U32 R67, R67, 0x3 ;  /* 0x000000034343781a */ /* 0x000fe20000000000 */
[----:B------:R-:W-:Y:S01]  /*6110*/  IMAD.X R47, RZ, RZ, R54, P3 ;  /* 0x000000ffff2f7224 */ /* 0x000fe200018e0636 */
[----:B------:R-:W-:Y:S01]  /*6120*/  SGXT.U32 R91, R91, 0x3 ;  /* 0x000000035b5b781a */ /* 0x000fe20000000000 */
[----:B------:R-:W-:Y:S01]  /*6130*/  IMAD.X R57, RZ, RZ, R57, P4 ;  /* 0x000000ffff397224 */ /* 0x000fe200020e0639 */
[----:B------:R-:W-:Y:S02]  /*6140*/  SGXT.U32 R65, R65, 0x3 ;  /* 0x000000034141781a */ /* 0x000fe40000000000 */
[----:B------:R-:W-:Y:S02]  /*6150*/  LEA.HI.X R59, R59, UR19, RZ, 0x2, P0 ;  /* 0x000000133b3b7c11 */ /* 0x000fe400080f14ff */
[----:B------:R-:W-:-:S02]  /*6160*/  IADD3 R58, P3, PT, R106, R58, RZ ;  /* 0x0000003a6a3a7210 */ /* 0x000fc40007f7e0ff */
[----:B------:R-:W-:Y:S02]  /*6170*/  LOP3.LUT R67, R67, 0xe8, RZ, 0xfc, !PT ;  /* 0x000000e843437812 */ /* 0x000fe400078efcff */
[----:B------:R-:W-:Y:S01]  /*6180*/  IADD3 R66, P4, PT, R106, R66, RZ ;  /* 0x000000426a427210 */ /* 0x000fe20007f9e0ff */
[----:B------:R-:W-:Y:S01]  /*6190*/  IMAD.X R45, RZ, RZ, R53, P5 ;  /* 0x000000ffff2d7224 */ /* 0x000fe200028e0635 */
[----:B------:R-:W-:Y:S02]  /*61a0*/  LOP3.LUT R91, R91, 0xf8, RZ, 0xfc, !PT ;  /* 0x000000f85b5b7812 */ /* 0x000fe400078efcff */
[----:B------:R-:W-:Y:S01]  /*61b0*/  LOP3.LUT R65, R65, 0xf0, RZ, 0xfc, !PT ;  /* 0x000000f041417812 */ /* 0x000fe200078efcff */
[----:B------:R-:W-:Y:S01]  /*61c0*/  IMAD.X R59, RZ, RZ, R59, P3 ;  /* 0x000000ffff3b7224 */ /* 0x000fe200018e063b */
[----:B------:R-:W-:Y:S02]  /*61d0*/  LEA.HI.X R62, R62, UR21, RZ, 0x2, P2 ;  /* 0x000000153e3e7c11 */ /* 0x000fe400090f14ff */
[----:B------:R-:W-:-:S02]  /*61e0*/  IADD3 R64, P5, PT, R106, R64, RZ ;  /* 0x000000406a407210 */ /* 0x000fc40007fbe0ff */
[----:B0-----:R-:W-:Y:S01]  /*61f0*/  LEA R100, P0, R67, UR4, 0xa ;  /* 0x0000000443647c11 */ /* 0x001fe2000f8050ff */
[----:B------:R-:W-:Y:S01]  /*6200*/  IMAD.X R67, RZ, RZ, R63, P4 ;  /* 0x000000ffff437224 */ /* 0x000fe200020e063f */
[C---:B------:R-:W-:Y:S02]  /*6210*/  IADD3 R48, P6, PT, R106.reuse, R52, RZ ;  /* 0x000000346a307210 */ /* 0x040fe40007fde0ff */
[C---:B------:R-:W-:Y:S02]  /*6220*/  IADD3 R92, P3, PT, R106.reuse, R92, RZ ;  /* 0x0000005c6a5c7210 */ /* 0x040fe40007f7e0ff */
[----:B-1----:R-:W-:Y:S02]  /*6230*/  LEA R104, P2, R65, UR8, 0xa ;  /* 0x0000000841687c11 */ /* 0x002fe4000f8450ff */
[----:B--2---:R-:W-:Y:S01]  /*6240*/  LEA R107, P4, R91, UR10, 0xa ;  /* 0x0000000a5b6b7c11 */ /* 0x004fe2000f8850ff */
[----:B------:R-:W-:Y:S01]  /*6250*/  IMAD.X R65, RZ, RZ, R62, P5 ;  /* 0x000000ffff417224 */ /* 0x000fe200028e063e */
[----:B------:R-:W2:Y:S01]  /*6260*/  LDL.LU R91, [R1+0x298] ;  /* 0x00029800015b7983 */ /* 0x000ea20000300800 */
[----:B------:R-:W-:Y:S01]  /*6270*/  IMAD.X R49, RZ, RZ, R55, P6 ;  /* 0x000000ffff317224 */ /* 0x000fe200030e0637 */
[----:B------:R-:W-:-:S02]  /*6280*/  IADD3 R100, P6, PT, R106, R100, RZ ;  /* 0x000000646a647210 */ /* 0x000fc40007fde0ff */
[----:B------:R-:W4:Y:S01]  /*6290*/  LDL.LU R63, [R1+0x120] ;  /* 0x00012000013f7983 */ /* 0x000f220000300800 */
[C---:B------:R-:W-:Y:S01]  /*62a0*/  IADD3 R104, P5, PT, R106.reuse, R104, RZ ;  /* 0x000000686a687210 */ /* 0x040fe20007fbe0ff */
[----:B------:R-:W-:Y:S02]  /*62b0*/  IMAD.X R93, RZ, RZ, R93, P3 ;  /* 0x000000ffff5d7224 */ /* 0x000fe400018e065d */
[----:B------:R-:W5:Y:S01]  /*62c0*/  LDL.LU R62, [R1+0x20] ;  /* 0x00002000013e7983 */ /* 0x000f620000300800 */
[----:B------:R-:W-:-:S03]  /*62d0*/  IADD3 R106, P3, PT, R106, R107, RZ ;  /* 0x0000006b6a6a7210 */ /* 0x000fc60007f7e0ff */
[----:B------:R-:W2:Y:S04]  /*62e0*/  LDL.LU R101, [R1+0x1c] ;  /* 0x00001c0001657983 */ /* 0x000ea80000300800 */
[----:B------:R-:W2:Y:S04]  /*62f0*/  LDL.LU R105, [R1+0x11c] ;  /* 0x00011c0001697983 */ /* 0x000ea80000300800 */
[----:B------:R-:W2:Y:S04]  /*6300*/  LDL.LU R107, [R1+0x19c] ;  /* 0x00019c00016b7983 */ /* 0x000ea80000300800 */
[----:B---3--:R0:W-:Y:S04]  /*6310*/  STG.E desc[UR14][R60.64], R88 ;  /* 0x000000583c007986 */ /* 0x0081e8000c10190e */
[----:B------:R1:W-:Y:S04]  /*6320*/  STG.E desc[UR14][R60.64+0x80], R89 ;  /* 0x000080593c007986 */ /* 0x0003e8000c10190e */
[----:B------:R3:W-:Y:S04]  /*6330*/  STG.E desc[UR14][R60.64+0x100], R90 ;  /* 0x0001005a3c007986 */ /* 0x0007e8000c10190e */
[----:B0-----:R-:W2:Y:S04]  /*6340*/  LDL.LU R88, [R1+0x324] ;  /* 0x0003240001587983 */ /* 0x001ea80000300800 */
[----:B-1----:R-:W2:Y:S04]  /*6350*/  LDL.LU R89, [R1+0x320] ;  /* 0x0003200001597983 */ /* 0x002ea80000300800 */
[----:B---3--:R-:W3:Y:S04]  /*6360*/  LDL.LU R90, [R1+0x31c] ;  /* 0x00031c00015a7983 */ /* 0x008ee80000300800 */
[----:B------:R0:W-:Y:S04]  /*6370*/  STG.E desc[UR14][R60.64+0x180], R94 ;  /* 0x0001805e3c007986 */ /* 0x0001e8000c10190e */
[----:B------:R1:W-:Y:S04]  /*6380*/  STG.E desc[UR14][R60.64+0x200], R95 ;  /* 0x0002005f3c007986 */ /* 0x0003e8000c10190e */
[----:B------:R-:W-:Y:S04]  /*6390*/  STG.E desc[UR14][R60.64+0x300], R102 ;  /* 0x000300663c007986 */ /* 0x000fe8000c10190e */
[----:B0-----:R-:W2:Y:S04]  /*63a0*/  LDL.LU R94, [R1+0x318] ;  /* 0x00031800015e7983 */ /* 0x001ea80000300800 */
[----:B-1----:R-:W3:Y:S04]  /*63b0*/  LDL.LU R95, [R1+0x314] ;  /* 0x00031400015f7983 */ /* 0x002ee80000300800 */
[----:B------:R-:W-:Y:S04]  /*63c0*/  STG.E desc[UR14][R60.64+0x380], R50 ;  /* 0x000380323c007986 */ /* 0x000fe8000c10190e */
[----:B------:R-:W0:Y:S04]  /*63d0*/  LDSM.16.M88.4 R52, [R0+UR7+0x200] ;  /* 0x000200070034783b */ /* 0x000e280008000200 */
[----:B--2---:R1:W-:Y:S04]  /*63e0*/  STG.E desc[UR14][R60.64+0x280], R94 ;  /* 0x0002805e3c007986 */ /* 0x0043e8000c10190e */
[----:B-1----:R-:W2:Y:S04]  /*63f0*/  LDL.LU R94, [R1+0x21c] ;  /* 0x00021c00015e7983 */ /* 0x002ea80000300800 */
[----:B------:R-:W4:Y:S04]  /*6400*/  LDL.LU R102, [R1+0x294] ;  /* 0x0002940001667983 */ /* 0x000f280000300800 */
[----:B------:R-:W5:Y:S04]  /*6410*/  LDL.LU R60, [R1+0x220] ;  /* 0x00022000013c7983 */ /* 0x000f680000300800 */
[----:B------:R-:W5:Y:S04]  /*6420*/  LDL.LU R61, [R1+0x1a0] ;  /* 0x0001a000013d7983 */ /* 0x000f680000300800 */
[----:B------:R-:W5:Y:S04]  /*6430*/  LDL.LU R50, [R1+0x28] ;  /* 0x0000280001327983 */ /* 0x000f680000300800 */
[----:B------:R-:W-:Y:S04]  /*6440*/  STG.E desc[UR14][R124.64+0x100], R107 ;  /* 0x0001006b7c007986 */ /* 0x000fe8000c10190e */
[----:B------:R-:W-:Y:S04]  /*6450*/  STG.E desc[UR14][R124.64+0x180], R105 ;  /* 0x000180697c007986 */ /* 0x000fe8000c10190e */
[----:B------:R-:W-:Y:S04]  /*6460*/  STG.E desc[UR14][R124.64+0x200], R101 ;  /* 0x000200657c007986 */ /* 0x000fe8000c10190e */
[----:B---3--:R-:W-:Y:S04]  /*6470*/  STG.E desc[UR14][R124.64+0x280], R95 ;  /* 0x0002805f7c007986 */ /* 0x008fe8000c10190e */
[----:B------:R-:W-:Y:S04]  /*6480*/  STG.E desc[UR14][R124.64+0x300], R103 ;  /* 0x000300677c007986 */ /* 0x000fe8000c10190e */
[----:B------:R-:W-:Y:S04]  /*6490*/  STG.E desc[UR14][R124.64+0x380], R51 ;  /* 0x000380337c007986 */ /* 0x000fe8000c10190e */
[----:B--2---:R-:W-:Y:S04]  /*64a0*/  STG.E desc[UR14][R124.64+0x80], R94 ;  /* 0x0000805e7c007986 */ /* 0x004fe8000c10190e */
[----:B----4-:R1:W-:Y:S04]  /*64b0*/  STG.E desc[UR14][R124.64], R102 ;  /* 0x000000667c007986 */ /* 0x0103e8000c10190e */
[----:B-1----:R-:W2:Y:S04]  /*64c0*/  LDL.LU R102, [R1+0x2a4] ;  /* 0x0002a40001667983 */ /* 0x002ea80000300800 */
[----:B------:R-:W3:Y:S04]  /*64d0*/  LDL.LU R94, [R1+0x22c] ;  /* 0x00022c00015e7983 */ /* 0x000ee80000300800 */
[----:B------:R-:W4:Y:S04]  /*64e0*/  LDL.LU R107, [R1+0x1ac] ;  /* 0x0001ac00016b7983 */ /* 0x000f280000300800 */
[----:B------:R-:W2:Y:S04]  /*64f0*/  LDL.LU R105, [R1+0x12c] ;  /* 0x00012c0001697983 */ /* 0x000ea80000300800 */
[----:B------:R-:W2:Y:S04]  /*6500*/  LDL.LU R101, [R1+0x2c] ;  /* 0x00002c0001657983 */ /* 0x000ea80000300800 */
[----:B------:R-:W2:Y:S04]  /*6510*/  LDL.LU R95, [R1+0x128] ;  /* 0x00012800015f7983 */ /* 0x000ea80000300800 */
[----:B------:R-:W2:Y:S04]  /*6520*/  LDL.LU R103, [R1+0x1a8] ;  /* 0x0001a80001677983 */ /* 0x000ea80000300800 */
[----:B------:R-:W2:Y:S04]  /*6530*/  LDL.LU R51, [R1+0x24] ;  /* 0x0000240001337983 */ /* 0x000ea80000300800 */
[----:B------:R-:W3:Y:S04]  /*6540*/  LDL.LU R124, [R1+0x2a0] ;  /* 0x0002a000017c7983 */ /* 0x000ee80000300800 */
[----:B------:R-:W3:Y:S04]  /*6550*/  LDL.LU R125, [R1+0x228] ;  /* 0x00022800017d7983 */ /* 0x000ee80000300800 */
[----:B------:R1:W-:Y:S04]  /*6560*/  STG.E desc[UR14][R116.64], R91 ;  /* 0x0000005b74007986 */ /* 0x0003e8000c10190e */
[----:B------:R0:W-:Y:S04]  /*6570*/  STG.E desc[UR14][R116.64+0x280], R88 ;  /* 0x0002805874007986 */ /* 0x0001e8000c10190e */
[----:B------:R5:W-:Y:S04]  /*6580*/  STG.E desc[UR14][R116.64+0x300], R96 ;  /* 0x0003006074007986 */ /* 0x000be8000c10190e */
[----:B-1----:R-:W3:Y:S04]  /*6590*/  LDL.LU R91, [R1+0x310] ;  /* 0x00031000015b7983 */ /* 0x002ee80000300800 */
[----:B0-----:R-:W3:Y:S04]  /*65a0*/  LDL.LU R88, [R1+0x124] ;  /* 0x0001240001587983 */ /* 0x001ee80000300800 */
[----:B-----5:R-:W-:Y:S04]  /*65b0*/  STG.E desc[UR14][R116.64+0x80], R60 ;  /* 0x0000803c74007986 */ /* 0x020fe8000c10190e */
[----:B------:R-:W-:Y:S04]  /*65c0*/  STG.E desc[UR14][R116.64+0x100], R61 ;  /* 0x0001003d74007986 */ /* 0x000fe8000c10190e */
[----:B------:R-:W-:Y:S04]  /*65d0*/  STG.E desc[UR14][R116.64+0x180], R63 ;  /* 0x0001803f74007986 */ /* 0x000fe8000c10190e */
[----:B------:R-:W-:Y:S04]  /*65e0*/  STG.E desc[UR14][R116.64+0x200], R62 ;  /* 0x0002003e74007986 */ /* 0x000fe8000c10190e */
[----:B------:R-:W5:Y:S04]  /*65f0*/  LDL.LU R96, [R1+0x1a4] ;  /* 0x0001a40001607983 */ /* 0x000f680000300800 */
[----:B------:R0:W-:Y:S04]  /*6600*/  STG.E desc[UR14][R116.64+0x380], R52 ;  /* 0x0003803474007986 */ /* 0x0001e8000c10190e */
[----:B------:R-:W1:Y:S04]  /*6610*/  LDSM.16.M88.4 R60, [R0+UR7+0x400] ;  /* 0x00040007003c783b */ /* 0x000e680008000200 */
[----:B0-----:R-:W4:Y:S04]  /*6620*/  LDL.LU R116, [R1+0x29c] ;  /* 0x00029c0001747983 */ /* 0x001f280000300800 */
[----:B------:R-:W4:Y:S04]  /*6630*/  LDL.LU R117, [R1+0x224] ;  /* 0x0002240001757983 */ /* 0x000f280000300800 */
[----:B------:R-:W4:Y:S04]  /*6640*/  LDL.LU R52, [R1+0x30] ;  /* 0x0000300001347983 */ /* 0x000f280000300800 */
[----:B------:R0:W-:Y:S04]  /*6650*/  STG.E desc[UR14][R118.64+0x280], R89 ;  /* 0x0002805976007986 */ /* 0x0001e8000c10190e */
[----:B------:R0:W-:Y:S04]  /*6660*/  STG.E desc[UR14][R118.64+0x300], R97 ;  /* 0x0003006176007986 */ /* 0x0001e8000c10190e */
[----:B------:R-:W-:Y:S04]  /*6670*/  STG.E desc[UR14][R118.64+0x380], R53 ;  /* 0x0003803576007986 */ /* 0x000fe8000c10190e */
[----:B0-----:R-:W4:Y:S04]  /*6680*/  LDL.LU R89, [R1+0x130] ;  /* 0x0001300001597983 */ /* 0x001f280000300800 */
[----:B------:R-:W4:Y:S04]  /*6690*/  LDL.LU R97, [R1+0x1b0] ;  /* 0x0001b00001617983 */ /* 0x000f280000300800 */
[----:B--2---:R-:W-:Y:S04]  /*66a0*/  STG.E desc[UR14][R118.64+0x200], R51 ;  /* 0x0002003376007986 */ /* 0x004fe8000c10190e */
[----:B---3--:R-:W-:Y:S04]  /*66b0*/  STG.E desc[UR14][R118.64+0x180], R88 ;  /* 0x0001805876007986 */ /* 0x008fe8000c10190e */
[----:B-----5:R-:W-:Y:S04]  /*66c0*/  STG.E desc[UR14][R118.64+0x100], R96 ;  /* 0x0001006076007986 */ /* 0x020fe8000c10190e */
[----:B----4-:R-:W-:Y:S04]  /*66d0*/  STG.E desc[UR14][R118.64], R116 ;  /* 0x0000007476007986 */ /* 0x010fe8000c10190e */
[----:B------:R0:W-:Y:S04]  /*66e0*/  STG.E desc[UR14][R118.64+0x80], R117 ;  /* 0x0000807576007986 */ /* 0x0001e8000c10190e */
[----:B------:R2:W-:Y:S04]  /*66f0*/  STG.E desc[UR14][R120.64], R124 ;  /* 0x0000007c78007986 */ /* 0x0005e8000c10190e */
[----:B0-----:R-:W3:Y:S04]  /*6700*/  LDL.LU R118, [R1+0x2a8] ;  /* 0x0002a80001767983 */ /* 0x001ee80000300800 */
[----:B------:R-:W4:Y:S04]  /*6710*/  LDL.LU R119, [R1+0x230] ;  /* 0x0002300001777983 */ /* 0x000f280000300800 */
[----:B------:R-:W5:Y:S04]  /*6720*/  LDL.LU R116, [R1+0x2ac] ;  /* 0x0002ac0001747983 */ /* 0x000f680000300800 */
[----:B------:R-:W5:Y:S04]  /*6730*/  LDL.LU R117, [R1+0x234] ;  /* 0x0002340001757983 */ /* 0x000f680000300800 */
[----:B------:R-:W5:Y:S04]  /*6740*/  LDL.LU R96, [R1+0x1b4] ;  /* 0x0001b40001607983 */ /* 0x000f680000300800 */
[----:B------:R-:W5:Y:S04]  /*6750*/  LDL.LU R88, [R1+0x134] ;  /* 0x0001340001587983 */ /* 0x000f680000300800 */
[----:B------:R-:W5:Y:S04]  /*6760*/  LDL.LU R51, [R1+0x34] ;  /* 0x0000340001337983 */ /* 0x000f680000300800 */
[----:B------:R0:W-:Y:S04]  /*6770*/  STG.E desc[UR14][R120.64+0x80], R125 ;  /* 0x0000807d78007986 */ /* 0x0001e8000c10190e */
[----:B--2---:R-:W2:Y:S04]  /*6780*/  LDL.LU R124, [R1+0x2b0] ;  /* 0x0002b000017c7983 */ /* 0x004ea80000300800 */
[----:B------:R1:W-:Y:S04]  /*6790*/  STG.E desc[UR14][R120.64+0x100], R103 ;  /* 0x0001006778007986 */ /* 0x0003e8000c10190e */
[----:B0-----:R-:W2:Y:S04]  /*67a0*/  LDL.LU R125, [R1+0x238] ;  /* 0x00023800017d7983 */ /* 0x001ea80000300800 */
[----:B------:R0:W-:Y:S04]  /*67b0*/  STG.E desc[UR14][R120.64+0x180], R95 ;  /* 0x0001805f78007986 */ /* 0x0001e8000c10190e */
[----:B-1----:R-:W2:Y:S04]  /*67c0*/  LDL.LU R103, [R1+0x1b8] ;  /* 0x0001b80001677983 */ /* 0x002ea80000300800 */
[----:B------:R1:W-:Y:S04]  /*67d0*/  STG.E desc[UR14][R120.64+0x200], R50 ;  /* 0x0002003278007986 */ /* 0x0003e8000c10190e */
[----:B------:R-:W-:Y:S04]  /*67e0*/  STG.E desc[UR14][R120.64+0x280], R90 ;  /* 0x0002805a78007986 */ /* 0x000fe8000c10190e */
[----:B------:R-:W-:Y:S04]  /*67f0*/  STG.E desc[UR14][R120.64+0x300], R98 ;  /* 0x0003006278007986 */ /* 0x000fe8000c10190e */
[----:B------:R-:W-:Y:S04]  /*6800*/  STG.E desc[UR14][R120.64+0x380], R54 ;  /* 0x0003803678007986 */ /* 0x000fe8000c10190e */
[----:B0-----:R-:W2:Y:S04]  /*6810*/  LDL.LU R95, [R1+0x138] ;  /* 0x00013800015f7983 */ /* 0x001ea80000300800 */
[----:B------:R0:W-:Y:S04]  /*6820*/  STG.E desc[UR14][R122.64], R102 ;  /* 0x000000667a007986 */ /* 0x0001e8000c10190e */
[----:B-1----:R-:W2:Y:S04]  /*6830*/  LDL.LU R50, [R1+0x38] ;  /* 0x0000380001327983 */ /* 0x002ea80000300800 */
[----:B------:R1:W-:Y:S04]  /*6840*/  STG.E desc[UR14][R122.64+0x80], R94 ;  /* 0x0000805e7a007986 */ /* 0x0003e8000c10190e */
[----:B0-----:R-:W2:Y:S04]  /*6850*/  LDL.LU R102, [R1+0x2b4] ;  /* 0x0002b40001667983 */ /* 0x001ea80000300800 */
[----:B------:R0:W-:Y:S04]  /*6860*/  STG.E desc[UR14][R122.64+0x100], R107 ;  /* 0x0001006b7a007986 */ /* 0x0001e8000c10190e */
[----:B-1----:R-:W2:Y:S04]  /*6870*/  LDL.LU R94, [R1+0x23c] ;  /* 0x00023c00015e7983 */ /* 0x002ea80000300800 */
[----:B0-----:R-:W2:Y:S04]  /*6880*/  LDL.LU R107, [R1+0x1bc] ;  /* 0x0001bc00016b7983 */ /* 0x001ea80000300800 */
[----:B------:R0:W-:Y:S04]  /*6890*/  STG.E desc[UR14][R122.64+0x180], R105 ;  /* 0x000180697a007986 */ /* 0x0001e8000c10190e */
[----:B0-----:R-:W2:Y:S04]  /*68a0*/  LDL.LU R105, [R1+0x13c] ;  /* 0x00013c0001697983 */ /* 0x001ea80000300800 */
[----:B------:R0:W-:Y:S04]  /*68b0*/  STG.E desc[UR14][R122.64+0x200], R101 ;  /* 0x000200657a007986 */ /* 0x0001e8000c10190e */
[----:B------:R1:W-:Y:S04]  /*68c0*/  STG.E desc[UR14][R122.64+0x280], R91 ;  /* 0x0002805b7a007986 */ /* 0x0003e8000c10190e */
[----:B------:R-:W-:Y:S04]  /*68d0*/  STG.E desc[UR14][R122.64+0x300], R99 ;  /* 0x000300637a007986 */ /* 0x000fe8000c10190e */
[----:B0-----:R-:W2:Y:S04]  /*68e0*/  LDL.LU R101, [R1+0x3c] ;  /* 0x00003c0001657983 */ /* 0x001ea80000300800 */
[----:B-1----:R-:W2:Y:S04]  /*68f0*/  LDL.LU R91, [R1+0x2b8] ;  /* 0x0002b800015b7983 */ /* 0x002ea80000300800 */
[----:B------:R-:W2:Y:S04]  /*6900*/  LDL.LU R120, [R1+0x240] ;  /* 0x0002400001787983 */ /* 0x000ea80000300800 */
[----:B------:R-:W2:Y:S04]  /*6910*/  LDL.LU R121, [R1+0x1c0] ;  /* 0x0001c00001797983 */ /* 0x000ea80000300800 */
[----:B------:R-:W-:Y:S04]  /*6920*/  STG.E desc[UR14][R122.64+0x380], R55 ;  /* 0x000380377a007986 */ /* 0x000fe8000c10190e */
[----:B------:R-:W2:Y:S04]  /*6930*/  LDL.LU R98, [R1+0x140] ;  /* 0x0001400001627983 */ /* 0x000ea80000300800 */
[----:B------:R-:W2:Y:S04]  /*6940*/  LDL.LU R90, [R1+0x70] ;  /* 0x00007000015a7983 */ /* 0x000ea80000300800 */
[----:B------:R-:W-:Y:S04]  /*6950*/  STG.E desc[UR14][R108.64+0x100], R97 ;  /* 0x000100616c007986 */ /* 0x000fe8000c10190e */
[----:B------:R-:W-:Y:S04]  /*6960*/  STG.E desc[UR14][R108.64+0x180], R89 ;  /* 0x000180596c007986 */ /* 0x000fe8000c10190e */
[----:B------:R-:W-:Y:S04]  /*6970*/  STG.E desc[UR14][R108.64+0x200], R52 ;  /* 0x000200346c007986 */ /* 0x000fe8000c10190e */
[----:B------:R-:W-:Y:S04]  /*6980*/  STG.E desc[UR14][R108.64+0x280], R84 ;  /* 0x000280546c007986 */ /* 0x000fe8000c10190e */
[----:B------:R-:W-:Y:S04]  /*6990*/  STG.E desc[UR14][R108.64+0x300], R32 ;  /* 0x000300206c007986 */ /* 0x000fe8000c10190e */
[----:B------:R-:W-:Y:S04]  /*69a0*/  STG.E desc[UR14][R108.64+0x380], R60 ;  /* 0x0003803c6c007986 */ /* 0x000fe8000c10190e */
[----:B------:R-:W0:Y:S04]  /*69b0*/  LDSM.16.M88.4 R52, [R0+UR7+0x600] ;  /* 0x000600070034783b */ /* 0x000e280008000200 */
[----:B---3--:R1:W-:Y:S04]  /*69c0*/  STG.E desc[UR14][R108.64], R118 ;  /* 0x000000766c007986 */ /* 0x0083e8000c10190e */
[----:B----4-:R3:W-:Y:S04]  /*69d0*/  STG.E desc[UR14][R108.64+0x80], R119 ;  /* 0x000080776c007986 */ /* 0x0107e8000c10190e */
[----:B-----5:R4:W-:Y:S04]  /*69e0*/  STG.E desc[UR14][R110.64], R116 ;  /* 0x000000746e007986 */ /* 0x0209e8000c10190e */
[----:B-1----:R-:W5:Y:S04]  /*69f0*/  LDL.LU R118, [R1] ;  /* 0x0000000001767983 */ /* 0x002f680000300800 */
[----:B---3--:R-:W3:Y:S04]  /*6a00*/  LDL.LU R119, [R1+0x2bc] ;  /* 0x0002bc0001777983 */ /* 0x008ee80000300800 */
[----:B------:R-:W3:Y:S04]  /*6a10*/  LDL.LU R97, [R1+0x244] ;  /* 0x0002440001617983 */ /* 0x000ee80000300800 */
[----:B------:R-:W3:Y:S04]  /*6a20*/  LDL.LU R89, [R1+0x1c4] ;  /* 0x0001c40001597983 */ /* 0x000ee80000300800 */
[----:B------:R1:W-:Y:S04]  /*6a30*/  STG.E desc[UR14][R110.64+0x80], R117 ;  /* 0x000080756e007986 */ /* 0x0003e8000c10190e */
[----:B----4-:R-:W4:Y:S04]  /*6a40*/  LDL.LU R116, [R1+0x144] ;  /* 0x0001440001747983 */ /* 0x010f280000300800 */
[----:B------:R0:W-:Y:S04]  /*6a50*/  STG.E desc[UR14][R110.64+0x100], R96 ;  /* 0x000100606e007986 */ /* 0x0001e8000c10190e */
[----:B-1----:R-:W4:Y:S04]  /*6a60*/  LDL.LU R117, [R1+0x74] ;  /* 0x0000740001757983 */ /* 0x002f280000300800 */
[----:B------:R1:W-:Y:S04]  /*6a70*/  STG.E desc[UR14][R110.64+0x180], R88 ;  /* 0x000180586e007986 */ /* 0x0003e8000c10190e */
[----:B0-----:R-:W4:Y:S04]  /*6a80*/  LDL.LU R96, [R1+0x4] ;  /* 0x0000040001607983 */ /* 0x001f280000300800 */
[----:B------:R0:W-:Y:S04]  /*6a90*/  STG.E desc[UR14][R110.64+0x200], R51 ;  /* 0x000200336e007986 */ /* 0x0001e8000c10190e */
[----:B------:R-:W-:Y:S04]  /*6aa0*/  STG.E desc[UR14][R110.64+0x280], R85 ;  /* 0x000280556e007986 */ /* 0x000fe8000c10190e */
[----:B------:R-:W-:Y:S04]  /*6ab0*/  STG.E desc[UR14][R110.64+0x300], R33 ;  /* 0x000300216e007986 */ /* 0x000fe8000c10190e */
[----:B------:R-:W-:Y:S04]  /*6ac0*/  STG.E desc[UR14][R110.64+0x380], R61 ;  /* 0x0003803d6e007986 */ /* 0x000fe8000c10190e */
[----:B-1----:R-:W4:Y:S04]  /*6ad0*/  LDL.LU R88, [R1+0x2c0] ;  /* 0x0002c00001587983 */ /* 0x002f280000300800 */
[----:B--2---:R1:W-:Y:S04]  /*6ae0*/  STG.E desc[UR14][R112.64], R124 ;  /* 0x0000007c70007986 */ /* 0x0043e8000c10190e */
[----:B0-----:R-:W2:Y:S04]  /*6af0*/  LDL.LU R51, [R1+0x248] ;  /* 0x0002480001337983 */ /* 0x001ea80000300800 */
[----:B------:R0:W-:Y:S04]  /*6b00*/  STG.E desc[UR14][R112.64+0x80], R125 ;  /* 0x0000807d70007986 */ /* 0x0001e8000c10190e */
[----:B-1----:R-:W2:Y:S04]  /*6b10*/  LDL.LU R124, [R1+0x1c8] ;  /* 0x0001c800017c7983 */ /* 0x002ea80000300800 */
        /* <DEDUP_REMOVED lines=19> */
[----:B------:R-:W-:Y:S04]  /*6c50*/  STG.E desc[UR14][R114.64+0x280], R87 ;  /* 0x0002805772007986 */ /* 0x000fe8000c10190e */
[----:B------:R-:W-:Y:S04]  /*6c60*/  STG.E desc[UR14][R114.64+0x300], R35 ;  /* 0x0003002372007986 */ /* 0x000fe8000c10190e */
[----:B0-----:R-:W2:Y:S04]  /*6c70*/  LDL.LU R101, [R1+0xc] ;  /* 0x00000c0001657983 */ /* 0x001ea80000300800 */
[----:B------:R-:W-:Y:S04]  /*6c80*/  STG.E desc[UR14][R114.64+0x380], R63 ;  /* 0x0003803f72007986 */ /* 0x000fe8000c10190e */
[----:B------:R0:W-:Y:S04]  /*6c90*/  STG.E desc[UR14][R2.64], R91 ;  /* 0x0000005b02007986 */ /* 0x0001e8000c10190e */
[----:B------:R-:W2:Y:S04]  /*6ca0*/  LDL.LU R99, [R1+0x2c8] ;  /* 0x0002c80001637983 */ /* 0x000ea80000300800 */
        /* <DEDUP_REMOVED lines=9> */
[----:B-1----:R-:W2:Y:S04]  /*6d40*/  LDL.LU R98, [R1+0x100] ;  /* 0x0001000001627983 */ /* 0x002ea80000300800 */
[----:B------:R-:W0:Y:S04]  /*6d50*/  LDSM.16.M88.4 R32, [R0+UR7+0x800] ;  /* 0x000800070020783b */ /* 0x000e280008000200 */
[----:B-----5:R-:W-:Y:S04]  /*6d60*/  STG.E desc[UR14][R2.64+0x280], R118 ;  /* 0x0002807602007986 */ /* 0x020fe8000c10190e */
[----:B---3--:R-:W-:Y:S04]  /*6d70*/  STG.E desc[UR14][R16.64], R119 ;  /* 0x0000007710007986 */ /* 0x008fe8000c10190e */
[----:B------:R-:W-:Y:S04]  /*6d80*/  STG.E desc[UR14][R16.64+0x80], R97 ;  /* 0x0000806110007986 */ /* 0x000fe8000c10190e */
[----:B------:R-:W-:Y:S04]  /*6d90*/  STG.E desc[UR14][R16.64+0x100], R89 ;  /* 0x0001005910007986 */ /* 0x000fe8000c10190e */
[----:B------:R-:W-:Y:S04]  /*6da0*/  STG.E desc[UR14][R16.64+0x300], R29 ;  /* 0x0003001d10007986 */ /* 0x000fe8000c10190e */
[----:B----4-:R1:W-:Y:S04]  /*6db0*/  STG.E desc[UR14][R16.64+0x180], R116 ;  /* 0x0001807410007986 */ /* 0x0103e8000c10190e */
[----:B------:R-:W-:Y:S04]  /*6dc0*/  STG.E desc[UR14][R16.64+0x380], R53 ;  /* 0x0003803510007986 */ /* 0x000fe8000c10190e */
[----:B------:R3:W-:Y:S04]  /*6dd0*/  STG.E desc[UR14][R16.64+0x200], R117 ;  /* 0x0002007510007986 */ /* 0x0007e8000c10190e */
[----:B-1----:R-:W4:Y:S04]  /*6de0*/  LDL.LU R116, [R1+0x2cc] ;  /* 0x0002cc0001747983 */ /* 0x002f280000300800 */
[----:B------:R1:W-:Y:S04]  /*6df0*/  STG.E desc[UR14][R16.64+0x280], R96 ;  /* 0x0002806010007986 */ /* 0x0003e8000c10190e */
[----:B---3--:R-:W3:Y:S04]  /*6e00*/  LDL.LU R117, [R1+0x254] ;  /* 0x0002540001757983 */ /* 0x008ee80000300800 */
[----:B-1----:R-:W5:Y:S04]  /*6e10*/  LDL.LU R96, [R1+0x204] ;  /* 0x0002040001607983 */ /* 0x002f680000300800 */
[----:B------:R1:W-:Y:S04]  /*6e20*/  STG.E desc[UR14][R18.64], R88 ;  /* 0x0000005812007986 */ /* 0x0003e8000c10190e */
[----:B------:R-:W-:Y:S04]  /*6e30*/  STG.E desc[UR14][R18.64+0x300], R30 ;  /* 0x0003001e12007986 */ /* 0x000fe8000c10190e */
[----:B--2---:R2:W-:Y:S04]  /*6e40*/  STG.E desc[UR14][R18.64+0x80], R51 ;  /* 0x0000803312007986 */ /* 0x0045e8000c10190e */
[----:B-1----:R-:W5:Y:S04]  /*6e50*/  LDL.LU R88, [R1+0x184] ;  /* 0x0001840001587983 */ /* 0x002f680000300800 */
[----:B------:R1:W-:Y:S04]  /*6e60*/  STG.E desc[UR14][R18.64+0x100], R124 ;  /* 0x0001007c12007986 */ /* 0x0003e8000c10190e */
[----:B--2---:R-:W2:Y:S04]  /*6e70*/  LDL.LU R51, [R1+0x104] ;  /* 0x0001040001337983 */ /* 0x004ea80000300800 */
[----:B------:R0:W-:Y:S04]  /*6e80*/  STG.E desc[UR14][R18.64+0x180], R125 ;  /* 0x0001807d12007986 */ /* 0x0001e8000c10190e */
[----:B-1----:R-:W2:Y:S04]  /*6e90*/  LDL.LU R124, [R1+0x2d0] ;  /* 0x0002d000017c7983 */ /* 0x002ea80000300800 */
[----:B------:R1:W-:Y:S04]  /*6ea0*/  STG.E desc[UR14][R18.64+0x200], R103 ;  /* 0x0002006712007986 */ /* 0x0003e8000c10190e */
[----:B0-----:R-:W2:Y:S04]  /*6eb0*/  LDL.LU R125, [R1+0x258] ;  /* 0x00025800017d7983 */ /* 0x001ea80000300800 */
[----:B------:R-:W-:Y:S04]  /*6ec0*/  STG.E desc[UR14][R18.64+0x380], R54 ;  /* 0x0003803612007986 */ /* 0x000fe8000c10190e */
[----:B-1----:R-:W2:Y:S04]  /*6ed0*/  LDL.LU R103, [R1+0x208] ;  /* 0x0002080001677983 */ /* 0x002ea80000300800 */
[----:B------:R0:W-:Y:S04]  /*6ee0*/  STG.E desc[UR14][R18.64+0x280], R95 ;  /* 0x0002805f12007986 */ /* 0x0001e8000c10190e */
[----:B------:R-:W1:Y:S04]  /*6ef0*/  LDSM.16.M88.4 R16, [R0+UR7+0xa00] ;  /* 0x000a00070010783b */ /* 0x000e680008000200 */
[----:B------:R0:W-:Y:S04]  /*6f00*/  STG.E desc[UR14][R20.64], R50 ;  /* 0x0000003214007986 */ /* 0x0001e8000c10190e */
[----:B0-----:R-:W2:Y:S04]  /*6f10*/  LDL.LU R95, [R1+0x188] ;  /* 0x00018800015f7983 */ /* 0x001ea80000300800 */
[----:B------:R0:W-:Y:S04]  /*6f20*/  STG.E desc[UR14][R20.64+0x80], R102 ;  /* 0x0000806614007986 */ /* 0x0001e8000c10190e */
[----:B------:R-:W2:Y:S04]  /*6f30*/  LDL.LU R50, [R1+0x108] ;  /* 0x0001080001327983 */ /* 0x000ea80000300800 */
[----:B------:R0:W-:Y:S04]  /*6f40*/  STG.E desc[UR14][R20.64+0x100], R94 ;  /* 0x0001005e14007986 */ /* 0x0001e8000c10190e */
[----:B0-----:R-:W2:Y:S04]  /*6f50*/  LDL.LU R102, [R1+0x2d4] ;  /* 0x0002d40001667983 */ /* 0x001ea80000300800 */
[----:B------:R0:W-:Y:S04]  /*6f60*/  STG.E desc[UR14][R20.64+0x180], R107 ;  /* 0x0001806b14007986 */ /* 0x0001e8000c10190e */
[----:B------:R-:W2:Y:S04]  /*6f70*/  LDL.LU R94, [R1+0x25c] ;  /* 0x00025c00015e7983 */ /* 0x000ea80000300800 */
[----:B0-----:R-:W2:Y:S04]  /*6f80*/  LDL.LU R107, [R1+0x20c] ;  /* 0x00020c00016b7983 */ /* 0x001ea80000300800 */
[----:B------:R0:W-:Y:S04]  /*6f90*/  STG.E desc[UR14][R20.64+0x200], R105 ;  /* 0x0002006914007986 */ /* 0x0001e8000c10190e */
[----:B0-----:R-:W2:Y:S04]  /*6fa0*/  LDL.LU R105, [R1+0x18c] ;  /* 0x00018c0001697983 */ /* 0x001ea80000300800 */
[----:B------:R0:W-:Y:S04]  /*6fb0*/  STG.E desc[UR14][R20.64+0x280], R101 ;  /* 0x0002806514007986 */ /* 0x0001e8000c10190e */
[----:B------:R-:W-:Y:S04]  /*6fc0*/  STG.E desc[UR14][R20.64+0x300], R31 ;  /* 0x0003001f14007986 */ /* 0x000fe8000c10190e */
[----:B0-----:R-:W2:Y:S04]  /*6fd0*/  LDL.LU R101, [R1+0x10c] ;  /* 0x00010c0001657983 */ /* 0x001ea80000300800 */
[----:B------:R-:W2:Y:S04]  /*6fe0*/  LDL.LU R90, [R1+0x2f8] ;  /* 0x0002f800015a7983 */ /* 0x000ea80000300800 */
[----:B------:R-:W2:Y:S04]  /*6ff0*/  LDL.LU R118, [R1+0x280] ;  /* 0x0002800001767983 */ /* 0x000ea80000300800 */
[----:B------:R-:W2:Y:S04]  /*7000*/  LDL.LU R119, [R1+0x1f0] ;  /* 0x0001f00001777983 */ /* 0x000ea80000300800 */
[----:B------:R-:W-:Y:S04]  /*7010*/  STG.E desc[UR14][R20.64+0x380], R55 ;  /* 0x0003803714007986 */ /* 0x000fe8000c10190e */
[----:B------:R-:W2:Y:S04]  /*7020*/  LDL.LU R97, [R1+0x170] ;  /* 0x0001700001617983 */ /* 0x000ea80000300800 */
[----:B------:R-:W-:Y:S04]  /*7030*/  STG.E desc[UR14][R22.64], R99 ;  /* 0x0000006316007986 */ /* 0x000fe8000c10190e */
[----:B------:R-:W-:Y:S04]  /*7040*/  STG.E desc[UR14][R22.64+0x80], R91 ;  /* 0x0000805b16007986 */ /* 0x000fe8000c10190e */
[----:B------:R-:W-:Y:S04]  /*7050*/  STG.E desc[UR14][R22.64+0x100], R120 ;  /* 0x0001007816007986 */ /* 0x000fe8000c10190e */
[----:B------:R-:W-:Y:S04]  /*7060*/  STG.E desc[UR14][R22.64+0x180], R121 ;  /* 0x0001807916007986 */ /* 0x000fe8000c10190e */
[----:B------:R-:W-:Y:S04]  /*7070*/  STG.E desc[UR14][R22.64+0x200], R98 ;  /* 0x0002006216007986 */ /* 0x000fe8000c10190e */
[----:B------:R-:W-:Y:S04]  /*7080*/  STG.E desc[UR14][R22.64+0x280], R80 ;  /* 0x0002805016007986 */ /* 0x000fe8000c10190e */
[----:B------:R-:W-:Y:S04]  /*7090*/  STG.E desc[UR14][R22.64+0x300], R24 ;  /* 0x0003001816007986 */ /* 0x000fe8000c10190e */
[----:B------:R-:W-:Y:S04]  /*70a0*/  STG.E desc[UR14][R22.64+0x380], R32 ;  /* 0x0003802016007986 */ /* 0x000fe8000c10190e */
[----:B------:R-:W2:Y:S04]  /*70b0*/  LDL.LU R89, [R1+0x60] ;  /* 0x0000600001597983 */ /* 0x000ea80000300800 */
[----:B------:R-:W-:Y:S04]  /*70c0*/  STG.E desc[UR14][R36.64+0x280], R81 ;  /* 0x0002805124007986 */ /* 0x000fe8000c10190e */
[----:B------:R-:W-:Y:S04]  /*70d0*/  STG.E desc[UR14][R36.64+0x300], R25 ;  /* 0x0003001924007986 */ /* 0x000fe8000c10190e */
[----:B------:R-:W-:Y:S04]  /*70e0*/  STG.E desc[UR14][R36.64+0x380], R33 ;  /* 0x0003802124007986 */ /* 0x000fe8000c10190e */
[----:B------:R-:W0:Y:S04]  /*70f0*/  LDSM.16.M88.4 R20, [R0+UR7+0xc00] ;  /* 0x000c00070014783b */ /* 0x000e280008000200 */
[----:B----4-:R4:W-:Y:S04]  /*7100*/  STG.E desc[UR14][R36.64], R116 ;  /* 0x0000007424007986 */ /* 0x0109e8000c10190e */
[----:B---3--:R3:W-:Y:S04]  /*7110*/  STG.E desc[UR14][R36.64+0x80], R117 ;  /* 0x0000807524007986 */ /* 0x0087e8000c10190e */
[----:B----4-:R-:W4:Y:S04]  /*7120*/  LDL.LU R116, [R1+0x2fc] ;  /* 0x0002fc0001747983 */ /* 0x010f280000300800 */
[----:B-----5:R5:W-:Y:S04]  /*7130*/  STG.E desc[UR14][R36.64+0x100], R96 ;  /* 0x0001006024007986 */ /* 0x020be8000c10190e */
[----:B---3--:R-:W3:Y:S04]  /*7140*/  LDL.LU R117, [R1+0x284] ;  /* 0x0002840001757983 */ /* 0x008ee80000300800 */
[----:B-----5:R-:W5:Y:S04]  /*7150*/  LDL.LU R96, [R1+0x1f4] ;  /* 0x0001f40001607983 */ /* 0x020f680000300800 */
[----:B------:R0:W-:Y:S04]  /*7160*/  STG.E desc[UR14][R36.64+0x180], R88 ;  /* 0x0001805824007986 */ /* 0x0001e8000c10190e */
[----:B--2---:R2:W-:Y:S04]  /*7170*/  STG.E desc[UR14][R36.64+0x200], R51 ;  /* 0x0002003324007986 */ /* 0x0045e8000c10190e */
[----:B0-----:R-:W5:Y:S04]  /*7180*/  LDL.LU R88, [R1+0x174] ;  /* 0x0001740001587983 */ /* 0x001f680000300800 */
[----:B------:R0:W-:Y:S04]  /*7190*/  STG.E desc[UR14][R38.64], R124 ;  /* 0x0000007c26007986 */ /* 0x0001e8000c10190e */
[----:B--2---:R-:W2:Y:S04]  /*71a0*/  LDL.LU R51, [R1+0x64] ;  /* 0x0000640001337983 */ /* 0x004ea80000300800 */
[----:B------:R1:W-:Y:S04]  /*71b0*/  STG.E desc[UR14][R38.64+0x80], R125 ;  /* 0x0000807d26007986 */ /* 0x0003e8000c10190e */
[----:B0-----:R-:W2:Y:S04]  /*71c0*/  LDL.LU R124, [R1+0x300] ;  /* 0x00030000017c7983 */ /* 0x001ea80000300800 */
[----:B------:R0:W-:Y:S04]  /*71d0*/  STG.E desc[UR14][R38.64+0x100], R103 ;  /* 0x0001006726007986 */ /* 0x0001e8000c10190e */
[----:B-1----:R-:W2:Y:S04]  /*71e0*/  LDL.LU R125, [R1+0x288] ;  /* 0x00028800017d7983 */ /* 0x002ea80000300800 */
[----:B------:R-:W-:Y:S04]  /*71f0*/  STG.E desc[UR14][R38.64+0x280], R82 ;  /* 0x0002805226007986 */ /* 0x000fe8000c10190e */
[----:B0-----:R-:W2:Y:S04]  /*7200*/  LDL.LU R103, [R1+0x1f8] ;  /* 0x0001f80001677983 */ /* 0x001ea80000300800 */
[----:B------:R-:W-:Y:S04]  /*7210*/  STG.E desc[UR14][R38.64+0x300], R26 ;  /* 0x0003001a26007986 */ /* 0x000fe8000c10190e */
[----:B------:R0:W-:Y:S04]  /*7220*/  STG.E desc[UR14][R38.64+0x180], R95 ;  /* 0x0001805f26007986 */ /* 0x0001e8000c10190e */
[----:B------:R-:W-:Y:S04]  /*7230*/  STG.E desc[UR14][R38.64+0x380], R34 ;  /* 0x0003802226007986 */ /* 0x000fe8000c10190e */
[----:B------:R1:W-:Y:S04]  /*7240*/  STG.E desc[UR14][R38.64+0x200], R50 ;  /* 0x0002003226007986 */ /* 0x0003e8000c10190e */
        /* <DEDUP_REMOVED lines=14> */
[----:B------:R-:W2:Y:S04]  /*7330*/  LDL.LU R99, [R1+0x2e8] ;  /* 0x0002e80001637983 */ /* 0x000ea80000300800 */
[----:B------:R-:W2:Y:S04]  /*7340*/  LDL.LU R91, [R1+0x270] ;  /* 0x00027000015b7983 */ /* 0x000ea80000300800 */
[----:B------:R-:W2:Y:S04]  /*7350*/  LDL.LU R120, [R1+0x1e0] ;  /* 0x0001e00001787983 */ /* 0x000ea80000300800 */
[----:B------:R-:W-:Y:S04]  /*7360*/  STG.E desc[UR14][R40.64+0x380], R35 ;  /* 0x0003802328007986 */ /* 0x000fe8000c10190e */
[----:B------:R-:W2:Y:S04]  /*7370*/  LDL.LU R121, [R1+0x160] ;  /* 0x0001600001797983 */ /* 0x000ea80000300800 */
[----:B------:R0:W-:Y:S04]  /*7380*/  STG.E desc[UR14][R42.64+0x180], R97 ;  /* 0x000180612a007986 */ /* 0x0001e8000c10190e */
[----:B------:R-:W2:Y:S04]  /*7390*/  LDL.LU R98, [R1+0x50] ;  /* 0x0000500001627983 */ /* 0x000ea80000300800 */
[----:B------:R-:W-:Y:S04]  /*73a0*/  STG.E desc[UR14][R42.64], R90 ;  /* 0x0000005a2a007986 */ /* 0x000fe8000c10190e */
[----:B------:R-:W-:Y:S04]  /*73b0*/  STG.E desc[UR14][R42.64+0x80], R118 ;  /* 0x000080762a007986 */ /* 0x000fe8000c10190e */
[----:B------:R-:W-:Y:S04]  /*73c0*/  STG.E desc[UR14][R42.64+0x100], R119 ;  /* 0x000100772a007986 */ /* 0x000fe8000c10190e */
[----:B------:R1:W-:Y:S04]  /*73d0*/  STG.E desc[UR14][R42.64+0x200], R89 ;  /* 0x000200592a007986 */ /* 0x0003e8000c10190e */
[----:B------:R-:W-:Y:S04]  /*73e0*/  STG.E desc[UR14][R42.64+0x280], R76 ;  /* 0x0002804c2a007986 */ /* 0x000fe8000c10190e */
[----:B------:R-:W-:Y:S04]  /*73f0*/  STG.E desc[UR14][R42.64+0x300], R12 ;  /* 0x0003000c2a007986 */ /* 0x000fe8000c10190e */
[----:B------:R-:W-:Y:S04]  /*7400*/  STG.E desc[UR14][R42.64+0x380], R16 ;  /* 0x000380102a007986 */ /* 0x000fe8000c10190e */
[----:B0-----:R-:W2:Y:S04]  /*7410*/  LDL.LU R97, [R1+0x2ec] ;  /* 0x0002ec0001617983 */ /* 0x001ea80000300800 */
[----:B-1----:R-:W2:Y:S04]  /*7420*/  LDL.LU R89, [R1+0x274] ;  /* 0x0002740001597983 */ /* 0x002ea80000300800 */
[----:B------:R-:W-:Y:S04]  /*7430*/  STG.E desc[UR14][R44.64+0x280], R77 ;  /* 0x0002804d2c007986 */ /* 0x000fe8000c10190e */
[----:B------:R-:W-:Y:S04]  /*7440*/  STG.E desc[UR14][R44.64+0x300], R13 ;  /* 0x0003000d2c007986 */ /* 0x000fe8000c10190e */
[----:B------:R-:W-:Y:S04]  /*7450*/  STG.E desc[UR14][R44.64+0x380], R17 ;  /* 0x000380112c007986 */ /* 0x000fe8000c10190e */
[----:B------:R-:W0:Y:S04]  /*7460*/  LDSM.16.M88.4 R24, [R0+UR7+0xe00] ;  /* 0x000e00070018783b */ /* 0x000e280008000200 */
[----:B----4-:R1:W-:Y:S04]  /*7470*/  STG.E desc[UR14][R44.64], R116 ;  /* 0x000000742c007986 */ /* 0x0103e8000c10190e */
[----:B---3--:R3:W-:Y:S04]  /*7480*/  STG.E desc[UR14][R44.64+0x80], R117 ;  /* 0x000080752c007986 */ /* 0x0087e8000c10190e */
[----:B-1----:R-:W4:Y:S04]  /*7490*/  LDL.LU R116, [R1+0x1e4] ;  /* 0x0001e40001747983 */ /* 0x002f280000300800 */
[----:B-----5:R1:W-:Y:S04]  /*74a0*/  STG.E desc[UR14][R44.64+0x100], R96 ;  /* 0x000100602c007986 */ /* 0x0203e8000c10190e */
[----:B---3--:R-:W3:Y:S04]  /*74b0*/  LDL.LU R117, [R1+0x164] ;  /* 0x0001640001757983 */ /* 0x008ee80000300800 */
[----:B-1----:R-:W5:Y:S04]  /*74c0*/  LDL.LU R96, [R1+0x54] ;  /* 0x0000540001607983 */ /* 0x002f680000300800 */
[----:B------:R1:W-:Y:S04]  /*74d0*/  STG.E desc[UR14][R44.64+0x180], R88 ;  /* 0x000180582c007986 */ /* 0x0003e8000c10190e */
        /* <DEDUP_REMOVED lines=22> */
[----:B------:R-:W2:Y:S04]  /*7640*/  LDL.LU R90, [R1+0x2d8] ;  /* 0x0002d800015a7983 */ /* 0x000ea80000300800 */
[----:B------:R0:W-:Y:S04]  /*7650*/  STG.E desc[UR14][R48.64+0x180], R105 ;  /* 0x0001806930007986 */ /* 0x0001e8000c10190e */
[----:B------:R-:W2:Y:S04]  /*7660*/  LDL.LU R118, [R1+0x260] ;  /* 0x0002600001767983 */ /* 0x000ea80000300800 */
[----:B0-----:R-:W2:Y:S04]  /*7670*/  LDL.LU R105, [R1+0x1d0] ;  /* 0x0001d00001697983 */ /* 0x001ea80000300800 */
[----:B------:R0:W-:Y:S04]  /*7680*/  STG.E desc[UR14][R48.64+0x200], R101 ;  /* 0x0002006530007986 */ /* 0x0001e8000c10190e */
[----:B------:R-:W2:Y:S04]  /*7690*/  LDL.LU R119, [R1+0x150] ;  /* 0x0001500001777983 */ /* 0x000ea80000300800 */
[----:B0-----:R-:W2:Y:S04]  /*76a0*/  LDL.LU R101, [R1+0x40] ;  /* 0x0000400001657983 */ /* 0x001ea80000300800 */
        /* <DEDUP_REMOVED lines=11> */
[----:B------:R0:W-:Y:S04]  /*7760*/  STG.E desc[UR14][R58.64], R97 ;  /* 0x000000613a007986 */ /* 0x0001e8000c10190e */
[----:B------:R1:W-:Y:S04]  /*7770*/  STG.E desc[UR14][R58.64+0x80], R89 ;  /* 0x000080593a007986 */ /* 0x0003e8000c10190e */
[----:B------:R-:W-:Y:S04]  /*7780*/  STG.E desc[UR14][R58.64+0x280], R73 ;  /* 0x000280493a007986 */ /* 0x000fe8000c10190e */
[----:B------:R-:W-:Y:S04]  /*7790*/  STG.E desc[UR14][R58.64+0x300], R9 ;  /* 0x000300093a007986 */ /* 0x000fe8000c10190e */
[----:B------:R-:W-:Y:S04]  /*77a0*/  STG.E desc[UR14][R58.64+0x380], R21 ;  /* 0x000380153a007986 */ /* 0x000fe8000c10190e */
[----:B0-----:R-:W2:Y:S04]  /*77b0*/  LDL.LU R97, [R1+0x2dc] ;  /* 0x0002dc0001617983 */ /* 0x001ea80000300800 */
[----:B-1----:R-:W2:Y:S04]  /*77c0*/  LDL.LU R89, [R1+0x264] ;  /* 0x0002640001597983 */ /* 0x002ea80000300800 */
[----:B----4-:R0:W-:Y:S04]  /*77d0*/  STG.E desc[UR14][R58.64+0x100], R116 ;  /* 0x000100743a007986 */ /* 0x0101e8000c10190e */
[----:B---3--:R1:W-:Y:S04]  /*77e0*/  STG.E desc[UR14][R58.64+0x180], R117 ;  /* 0x000180753a007986 */ /* 0x0083e8000c10190e */
[----:B0-----:R-:W3:Y:S04]  /*77f0*/  LDL.LU R116, [R1+0x1d4] ;  /* 0x0001d40001747983 */ /* 0x001ee80000300800 */
[----:B-----5:R0:W-:Y:S04]  /*7800*/  STG.E desc[UR14][R58.64+0x200], R96 ;  /* 0x000200603a007986 */ /* 0x0201e8000c10190e */
[----:B------:R-:W-:Y:S04]  /*7810*/  STG.E desc[UR14][R64.64+0x280], R74 ;  /* 0x0002804a40007986 */ /* 0x000fe8000c10190e */
[----:B------:R-:W-:Y:S04]  /*7820*/  STG.E desc[UR14][R64.64+0x300], R10 ;  /* 0x0003000a40007986 */ /* 0x000fe8000c10190e */
[----:B------:R-:W-:Y:S04]  /*7830*/  STG.E desc[UR14][R64.64+0x380], R22 ;  /* 0x0003801640007986 */ /* 0x000fe8000c10190e */
[----:B-1----:R-:W4:Y:S04]  /*7840*/  LDL.LU R117, [R1+0x154] ;  /* 0x0001540001757983 */ /* 0x002f280000300800 */
[----:B------:R1:W-:Y:S04]  /*7850*/  STG.E desc[UR14][R64.64], R88 ;  /* 0x0000005840007986 */ /* 0x0003e8000c10190e */
[----:B0-----:R-:W5:Y:S04]  /*7860*/  LDL.LU R96, [R1+0x44] ;  /* 0x0000440001607983 */ /* 0x001f680000300800 */
[----:B--2---:R0:W-:Y:S04]  /*7870*/  STG.E desc[UR14][R64.64+0x80], R51 ;  /* 0x0000803340007986 */ /* 0x0041e8000c10190e */
[----:B-1----:R-:W2:Y:S04]  /*7880*/  LDL.LU R88, [R1+0x2e0] ;  /* 0x0002e00001587983 */ /* 0x002ea80000300800 */
[----:B------:R1:W-:Y:S04]  /*7890*/  STG.E desc[UR14][R64.64+0x100], R124 ;  /* 0x0001007c40007986 */ /* 0x0003e8000c10190e */
[----:B0-----:R-:W2:Y:S04]  /*78a0*/  LDL.LU R51, [R1+0x268] ;  /* 0x0002680001337983 */ /* 0x001ea80000300800 */
[----:B------:R-:W-:Y:S04]  /*78b0*/  STG.E desc[UR14][R64.64+0x180], R125 ;  /* 0x0001807d40007986 */ /* 0x000fe8000c10190e */
[----:B-1----:R-:W2:Y:S04]  /*78c0*/  LDL.LU R124, [R1+0x1d8] ;  /* 0x0001d800017c7983 */ /* 0x002ea80000300800 */
[----:B------:R-:W-:Y:S04]  /*78d0*/  STG.E desc[UR14][R64.64+0x200], R103 ;  /* 0x0002006740007986 */ /* 0x000fe8000c10190e */
[----:B------:R0:W-:Y:S02]  /*78e0*/  STG.E desc[UR14][R66.64+0x200], R107 ;  /* 0x0002006b42007986 */ /* 0x0001e4000c10190e */
[----:B0-----:R-:W0:Y:S02]  /*78f0*/  S2R R107, SR_TID.X ;  /* 0x00000000006b7919 */ /* 0x001e240000002100 */
[----:B------:R1:W-:Y:S04]  /*7900*/  STG.E desc[UR14][R66.64], R95 ;  /* 0x0000005f42007986 */ /* 0x0003e8000c10190e */
[----:B------:R0:W-:Y:S04]  /*7910*/  STG.E desc[UR14][R66.64+0x80], R50 ;  /* 0x0000803242007986 */ /* 0x0001e8000c10190e */
[----:B------:R0:W-:Y:S02]  /*7920*/  STG.E desc[UR14][R66.64+0x100], R102 ;  /* 0x0001006642007986 */ /* 0x0001e4000c10190e */
[----:B0-----:R-:W-:-:S04]  /*7930*/  SHF.R.U32.HI R107, RZ, 0x5, R107 ;  /* 0x00000005ff6b7819 */ /* 0x001fc8000001166b */
[----:B------:R-:W-:-:S04]  /*7940*/  SGXT.U32 R107, R107, 0x3 ;  /* 0x000000036b6b781a */ /* 0x000fc80000000000 */
[----:B------:R-:W-:-:S05]  /*7950*/  LOP3.LUT R107, R107, 0xe8, RZ, 0xfc, !PT ;  /* 0x000000e86b6b7812 */ /* 0x000fca00078efcff */
[----:B------:R-:W-:Y:S02]  /*7960*/  IMAD.SHL.U32 R0, R107, 0x100, RZ ;  /* 0x000001006b007824 */ /* 0x000fe400078e00ff */
[----:B------:R-:W2:Y:S04]  /*7970*/  LDL.LU R107, [R1+0x158] ;  /* 0x00015800016b7983 */ /* 0x000ea80000300800 */
[----:B------:R-:W2:Y:S04]  /*7980*/  LDL.LU R125, [R1+0x48] ;  /* 0x00004800017d7983 */ /* 0x000ea80000300800 */
[----:B------:R-:W2:Y:S04]  /*7990*/  LDL.LU R103, [R1+0x2e4] ;  /* 0x0002e40001677983 */ /* 0x000ea80000300800 */
[----:B-1----:R-:W2:Y:S04]  /*79a0*/  LDL.LU R95, [R1+0x26c] ;  /* 0x00026c00015f7983 */ /* 0x002ea80000300800 */
[----:B------:R-:W2:Y:S04]  /*79b0*/  LDL.LU R50, [R1+0x1dc] ;  /* 0x0001dc0001327983 */ /* 0x000ea80000300800 */
[----:B------:R0:W-:Y:S04]  /*79c0*/  STG.E desc[UR14][R66.64+0x180], R94 ;  /* 0x0001805e42007986 */ /* 0x0001e8000c10190e */
[----:B------:R-:W2:Y:S04]  /*79d0*/  LDL.LU R102, [R1+0x15c] ;  /* 0x00015c0001667983 */ /* 0x000ea80000300800 */
[----:B0-----:R-:W2:Y:S04]  /*79e0*/  LDL.LU R94, [R1+0x4c] ;  /* 0x00004c00015e7983 */ /* 0x001ea80000300800 */
[----:B------:R-:W-:Y:S04]  /*79f0*/  STG.E desc[UR14][R66.64+0x280], R75 ;  /* 0x0002804b42007986 */ /* 0x000fe8000c10190e */
[----:B------:R-:W-:Y:S04]  /*7a00*/  STG.E desc[UR14][R66.64+0x300], R11 ;  /* 0x0003000b42007986 */ /* 0x000fe8000c10190e */
[----:B------:R-:W-:Y:S04]  /*7a10*/  STG.E desc[UR14][R66.64+0x380], R23 ;  /* 0x0003801742007986 */ /* 0x000fe8000c10190e */
[----:B------:R0:W-:Y:S02]  /*7a20*/  STG.E desc[UR14][R92.64+0x100], R105 ;  /* 0x000100695c007986 */ /* 0x0001e4000c10190e */
[----:B0-----:R-:W0:Y:S01]  /*7a30*/  S2R R105, SR_TID.X ;  /* 0x0000000000697919 */ /* 0x001e220000002100 */
[----:B------:R-:W-:Y:S01]  /*7a40*/  LEA.HI.X R0, R0, UR5, RZ, 0x2, P0 ;  /* 0x0000000500007c11 */ /* 0x000fe200080f14ff */
[----:B------:R1:W-:Y:S04]  /*7a50*/  STG.E desc[UR14][R92.64+0x200], R101 ;  /* 0x000200655c007986 */ /* 0x0003e8000c10190e */
[----:B-1----:R-:W-:Y:S01]  /*7a60*/  IMAD.X R101, RZ, RZ, R0, P6 ;  /* 0x000000ffff657224 */ /* 0x002fe200030e0600 */
[----:B0-----:R-:W-:-:S04]  /*7a70*/  SHF.R.U32.HI R105, RZ, 0x5, R105 ;  /* 0x00000005ff697819 */ /* 0x001fc80000011669 */
[----:B------:R-:W-:-:S04]  /*7a80*/  SGXT.U32 R105, R105, 0x3 ;  /* 0x000000036969781a */ /* 0x000fc80000000000 */
[----:B------:R-:W-:-:S05]  /*7a90*/  LOP3.LUT R105, R105, 0xf0, RZ, 0xfc, !PT ;  /* 0x000000f069697812 */ /* 0x000fca00078efcff */
[----:B------:R-:W-:Y:S02]  /*7aa0*/  IMAD.SHL.U32 R0, R105, 0x100, RZ ;  /* 0x0000010069007824 */ /* 0x000fe400078e00ff */
[----:B------:R-:W0:Y:S03]  /*7ab0*/  S2R R105, SR_TID.X ;  /* 0x0000000000697919 */ /* 0x000e260000002100 */
[----:B------:R-:W-:Y:S01]  /*7ac0*/  LEA.HI.X R2, R0, UR9, RZ, 0x2, P2 ;  /* 0x0000000900027c11 */ /* 0x000fe200090f14ff */
[----:B------:R-:W-:Y:S04]  /*7ad0*/  STG.E desc[UR14][R92.64], R90 ;  /* 0x0000005a5c007986 */ /* 0x000fe8000c10190e */
[----:B------:R-:W-:Y:S04]  /*7ae0*/  STG.E desc[UR14][R92.64+0x80], R118 ;  /* 0x000080765c007986 */ /* 0x000fe8000c10190e */
[----:B------:R-:W-:Y:S01]  /*7af0*/  STG.E desc[UR14][R92.64+0x180], R119 ;  /* 0x000180775c007986 */ /* 0x000fe2000c10190e */
[----:B0-----:R-:W-:-:S04]  /*7b00*/  SHF.R.U32.HI R105, RZ, 0x5, R105 ;  /* 0x00000005ff697819 */ /* 0x001fc80000011669 */
[----:B------:R-:W-:-:S04]  /*7b10*/  SGXT.U32 R105, R105, 0x3 ;  /* 0x000000036969781a */ /* 0x000fc80000000000 */
[----:B------:R-:W-:-:S05]  /*7b20*/  LOP3.LUT R105, R105, 0xf8, RZ, 0xfc, !PT ;  /* 0x000000f869697812 */ /* 0x000fca00078efcff */
[----:B------:R-:W-:Y:S02]  /*7b30*/  IMAD.SHL.U32 R0, R105, 0x100, RZ ;  /* 0x0000010069007824 */ /* 0x000fe400078e00ff */
[----:B------:R-:W-:Y:S01]  /*7b40*/  IMAD.X R105, RZ, RZ, R2, P5 ;  /* 0x000000ffff697224 */ /* 0x000fe200028e0602 */
[----:B------:R-:W-:Y:S02]  /*7b50*/  STG.E desc[UR14][R92.64+0x280], R68 ;  /* 0x000280445c007986 */ /* 0x000fe4000c10190e */
[----:B------:R-:W-:Y:S02]  /*7b60*/  LEA.HI.X R0, R0, UR11, RZ, 0x2, P4 ;  /* 0x0000000b00007c11 */ /* 0x000fe4000a0f14ff */
[----:B------:R-:W-:Y:S04]  /*7b70*/  STG.E desc[UR14][R92.64+0x300], R4 ;  /* 0x000300045c007986 */ /* 0x000fe8000c10190e */
[----:B------:R-:W-:Y:S04]  /*7b80*/  STG.E desc[UR14][R92.64+0x380], R24 ;  /* 0x000380185c007986 */ /* 0x000fe8000c10190e */
[----:B------:R-:W-:Y:S04]  /*7b90*/  STG.E desc[UR14][R100.64], R97 ;  /* 0x0000006164007986 */ /* 0x000fe8000c10190e */
[----:B------:R-:W-:Y:S04]  /*7ba0*/  STG.E desc[UR14][R100.64+0x80], R89 ;  /* 0x0000805964007986 */ /* 0x000fe8000c10190e */
[----:B---3--:R-:W-:Y:S04]  /*7bb0*/  STG.E desc[UR14][R100.64+0x100], R116 ;  /* 0x0001007464007986 */ /* 0x008fe8000c10190e */
[----:B----4-:R-:W-:Y:S04]  /*7bc0*/  STG.E desc[UR14][R100.64+0x180], R117 ;  /* 0x0001807564007986 */ /* 0x010fe8000c10190e */
[----:B-----5:R-:W-:Y:S04]  /*7bd0*/  STG.E desc[UR14][R100.64+0x200], R96 ;  /* 0x0002006064007986 */ /* 0x020fe8000c10190e */
[----:B------:R-:W-:Y:S04]  /*7be0*/  STG.E desc[UR14][R100.64+0x280], R69 ;  /* 0x0002804564007986 */ /* 0x000fe8000c10190e */
[----:B------:R-:W-:Y:S04]  /*7bf0*/  STG.E desc[UR14][R100.64+0x300], R5 ;  /* 0x0003000564007986 */ /* 0x000fe8000c10190e */
[----:B------:R-:W-:Y:S04]  /*7c00*/  STG.E desc[UR14][R100.64+0x380], R25 ;  /* 0x0003801964007986 */ /* 0x000fe8000c10190e */
[----:B--2---:R-:W-:Y:S04]  /*7c10*/  STG.E desc[UR14][R104.64], R88 ;  /* 0x0000005868007986 */ /* 0x004fe8000c10190e */
[----:B------:R-:W-:Y:S04]  /*7c20*/  STG.E desc[UR14][R104.64+0x80], R51 ;  /* 0x0000803368007986 */ /* 0x000fe8000c10190e */
[----:B------:R-:W-:Y:S04]  /*7c30*/  STG.E desc[UR14][R104.64+0x100], R124 ;  /* 0x0001007c68007986 */ /* 0x000fe8000c10190e */
[----:B------:R-:W-:Y:S04]  /*7c40*/  STG.E desc[UR14][R104.64+0x280], R70 ;  /* 0x0002804668007986 */ /* 0x000fe8000c10190e */
[----:B------:R-:W-:Y:S04]  /*7c50*/  STG.E desc[UR14][R104.64+0x300], R6 ;  /* 0x0003000668007986 */ /* 0x000fe8000c10190e */
[----:B------:R-:W-:Y:S04]  /*7c60*/  STG.E desc[UR14][R104.64+0x380], R26 ;  /* 0x0003801a68007986 */ /* 0x000fe8000c10190e */
[----:B------:R0:W-:Y:S04]  /*7c70*/  STG.E desc[UR14][R104.64+0x180], R107 ;  /* 0x0001806b68007986 */ /* 0x0001e8000c10190e */
[----:B------:R1:W-:Y:S01]  /*7c80*/  STG.E desc[UR14][R104.64+0x200], R125 ;  /* 0x0002007d68007986 */ /* 0x0003e2000c10190e */
[----:B0-----:R-:W-:-:S05]  /*7c90*/  IMAD.X R107, RZ, RZ, R0, P3 ;  /* 0x000000ffff6b7224 */ /* 0x001fca00018e0600 */
[----:B------:R1:W-:Y:S04]  /*7ca0*/  STG.E desc[UR14][R106.64], R103 ;  /* 0x000000676a007986 */ /* 0x0003e8000c10190e */
[----:B------:R1:W-:Y:S04]  /*7cb0*/  STG.E desc[UR14][R106.64+0x80], R95 ;  /* 0x0000805f6a007986 */ /* 0x0003e8000c10190e */
[----:B------:R1:W-:Y:S04]  /*7cc0*/  STG.E desc[UR14][R106.64+0x100], R50 ;  /* 0x000100326a007986 */ /* 0x0003e8000c10190e */
[----:B------:R1:W-:Y:S04]  /*7cd0*/  STG.E desc[UR14][R106.64+0x180], R102 ;  /* 0x000180666a007986 */ /* 0x0003e8000c10190e */
[----:B------:R1:W-:Y:S04]  /*7ce0*/  STG.E desc[UR14][R106.64+0x200], R94 ;  /* 0x0002005e6a007986 */ /* 0x0003e8000c10190e */
[----:B------:R1:W-:Y:S04]  /*7cf0*/  STG.E desc[UR14][R106.64+0x280], R71 ;  /* 0x000280476a007986 */ /* 0x0003e8000c10190e */
[----:B------:R1:W-:Y:S04]  /*7d00*/  STG.E desc[UR14][R106.64+0x300], R7 ;  /* 0x000300076a007986 */ /* 0x0003e8000c10190e */
[----:B------:R1:W-:Y:S01]  /*7d10*/  STG.E desc[UR14][R106.64+0x380], R27 ;  /* 0x0003801b6a007986 */ /* 0x0003e2000c10190e */
[----:B------:R-:W-:Y:S06]  /*7d20*/  BAR.SYNC.DEFER_BLOCKING 0x0 ;  /* 0x0000000000007b1d */ /* 0x000fec0000010000 */
[----:B------:R-:W-:Y:S05]  /*7d30*/  @P1 BRA `(.L_x_8) ;  /* 0x00000000009c1947 */ /* 0x000fea0003800000 */
[----:B------:R-:W-:Y:S01]  /*7d40*/  NOP ;  /* 0x0000000000007918 */ /* 0x000fe20000000000 */
[----:B------:R-:W-:Y:S01]  /*7d50*/  UMOV UR4, 0x50 ;  /* 0x0000005000047882 */ /* 0x000fe20000000000 */
[----:B------:R-:W-:Y:S01]  /*7d60*/  IMAD.U32 R0, RZ, RZ, UR13 ;  /* 0x0000000dff007e24 */ /* 0x000fe2000f8e00ff */
[----:B------:R-:W-:Y:S01]  /*7d70*/  ULEA UR6, UR6, UR4, 0x18 ;  /* 0x0000000406067291 */ /* 0x000fe2000f8ec0ff */
[----:B------:R-:W-:Y:S02]  /*7d80*/  IMAD.MOV.U32 R3, RZ, RZ, 0xffff ;  /* 0x0000ffffff037424 */ /* 0x000fe400078e00ff */
[----:B-1----:R-:W-:Y:S01]  /*7d90*/  IMAD.MOV.U32 R7, RZ, RZ, 0x1 ;  /* 0x00000001ff077424 */ /* 0x002fe200078e00ff */
[----:B------:R-:W-:-:S04]  /*7da0*/  LOP3.LUT R0, R0, 0xffff, RZ, 0xc0, !PT ;  /* 0x0000ffff00007812 */ /* 0x000fc800078ec0ff */
[----:B------:R-:W-:Y:S01]  /*7db0*/  SHF.R.U32.HI R0, RZ, 0x5, R0 ;  /* 0x00000005ff007819 */ /* 0x000fe20000011600 */
[----:B------:R-:W0:Y:S04]  /*7dc0*/  LDS R5, [UR6] ;  /* 0x00000006ff057984 */ /* 0x000e280008000800 */
[----:B------:R-:W-:Y:S01]  /*7dd0*/  VIADD R2, R0, 0x10 ;  /* 0x0000001000027836 */ /* 0x000fe20000000000 */
[----:B------:R-:W-:-:S04]  /*7de0*/  SHF.L.U32 R0, R3, R0, RZ ;  /* 0x0000000003007219 */ /* 0x000fc800000006ff */
[----:B------:R-:W-:-:S04]  /*7df0*/  SHF.L.U32 R3, R7, R2, RZ ;  /* 0x0000000207037219 */ /* 0x000fc800000006ff */
[----:B------:R-:W-:-:S04]  /*7e00*/  LOP3.LUT R0, R3, R0, RZ, 0xfc, !PT ;  /* 0x0000000003007212 */ /* 0x000fc800078efcff */
[C---:B------:R-:W-:Y:S02]  /*7e10*/  LOP3.LUT R2, R0.reuse, 0xffff, RZ, 0xc0, !PT ;  /* 0x0000ffff00027812 */ /* 0x040fe400078ec0ff */
[----:B0-----:R-:W-:-:S04]  /*7e20*/  LOP3.LUT R3, R0, 0xffff, R5, 0x80, !PT ;  /* 0x0000ffff00037812 */ /* 0x001fc800078e8005 */
[----:B------:R-:W-:-:S13]  /*7e30*/  ISETP.NE.AND P0, PT, R3, R2, PT ;  /* 0x000000020300720c */ /* 0x000fda0003f05270 */
[----:B------:R-:W-:Y:S05]  /*7e40*/  @P0 BRA `(.L_x_9) ;  /* 0x0000000000500947 */ /* 0x000fea0003800000 */
[----:B------:R-:W-:Y:S02]  /*7e50*/  SHF.R.U32.HI R5, RZ, 0x10, R5 ;  /* 0x00000010ff057819 */ /* 0x000fe40000011605 */
[----:B------:R-:W-:-:S04]  /*7e60*/  SHF.R.U32.HI R2, RZ, 0x10, R0 ;  /* 0x00000010ff027819 */ /* 0x000fc80000011600 */
[----:B------:R-:W-:-:S04]  /*7e70*/  LOP3.LUT R5, R5, R2, RZ, 0xc0, !PT ;  /* 0x0000000205057212 */ /* 0x000fc800078ec0ff */
[----:B------:R-:W-:-:S13]  /*7e80*/  ISETP.NE.AND P0, PT, R5, R2, PT ;  /* 0x000000020500720c */ /* 0x000fda0003f05270 */
[----:B------:R-:W-:Y:S05]  /*7e90*/  @P0 BRA `(.L_x_10) ;  /* 0x0000000000300947 */ /* 0x000fea0003800000 */
[----:B------:R-:W-:Y:S01]  /*7ea0*/  R2UR UR4, R0 ;  /* 0x00000000000472ca */ /* 0x000fe200000e0000 */
[----:B------:R-:W-:Y:S01]  /*7eb0*/  VOTEU.ANY UR5, UPT, PT ;  /* 0x0000000000057886 */ /* 0x000fe200038e0100 */
[----:B------:R-:W0:Y:S01]  /*7ec0*/  S2R R0, SR_LANEID ;  /* 0x0000000000007919 */ /* 0x000e220000000000 */
[----:B------:R-:W-:-:S10]  /*7ed0*/  UFLO.U32 UR5, UR5 ;  /* 0x00000005000572bd */ /* 0x000fd400080e0000 */
[----:B------:R-:W-:-:S06]  /*7ee0*/  ULOP3.LUT UR4, URZ, UR4, URZ, 0x33, !UPT ;  /* 0x00000004ff047292 */ /* 0x000fcc000f8e33ff */
[----:B------:R-:W-:-:S04]  /*7ef0*/  IMAD.U32 R2, RZ, RZ, UR4 ;  /* 0x00000004ff027e24 */ /* 0x000fc8000f8e00ff */
[----:B------:R-:W1:Y:S02]  /*7f00*/  REDUX UR7, R2 ;  /* 0x00000000020773c4 */ /* 0x000e640000000000 */
[----:B------:R2:W-:Y:S01]  /*7f10*/  UTCATOMSWS.AND URZ, UR4 ;  /* 0x0000000400ff79e3 */ /* 0x0005e20008000000 */
[----:B0-----:R-:W-:Y:S01]  /*7f20*/  ISETP.EQ.U32.AND P0, PT, R0, UR5, PT ;  /* 0x0000000500007c0c */ /* 0x001fe2000bf02070 */
[----:B-1----:R-:W-:-:S12]  /*7f30*/  IMAD.U32 R0, RZ, RZ, UR7 ;  /* 0x00000007ff007e24 */ /* 0x002fd8000f8e00ff */
[----:B------:R2:W-:Y:S01]  /*7f40*/  @P0 ATOMS.AND RZ, [UR6], R0 ;  /* 0x00000000ffff098c */ /* 0x0005e2000a800006 */
[----:B------:R-:W-:Y:S05]  /*7f50*/  BRA `(.L_x_8) ;  /* 0x0000000000147947 */ /* 0x000fea0003800000 */
.L_x_10:
[----:B------:R-:W-:-:S07]  /*7f60*/  MOV R2, 0x7f80 ;  /* 0x00007f8000027802 */ /* 0x000fce0000000f00 */
[----:B------:R-:W-:Y:S05]  /*7f70*/  CALL.REL.NOINC `($__internal_0_$__cuda_sm10x_tcgen05_guardrail_trap_col_being_dealloced_not_returned_by_alloc) ;  /* 0x0000000000207944 */ /* 0x000fea0003c00000 */
[----:B------:R-:W-:Y:S05]  /*7f80*/  BRA `(.L_x_8) ;  /* 0x0000000000087947 */ /* 0x000fea0003800000 */
.L_x_9:
[----:B------:R-:W-:-:S07]  /*7f90*/  MOV R2, 0x7fb0 ;  /* 0x00007fb000027802 */ /* 0x000fce0000000f00 */
[----:B------:R-:W-:Y:S05]  /*7fa0*/  CALL.REL.NOINC `($__internal_2_$__cuda_sm10x_tcgen05_guardrail_trap_unallocated_columns_being_dealloced) ;  /* 0x00000000002c7944 */ /* 0x000fea0003c00000 */
.L_x_8:
[----:B------:R-:W-:Y:S01]  /*7fb0*/  NOP ;  /* 0x0000000000007918 */ /* 0x000fe20000000000 */
[----:B--2---:R-:W-:Y:S05]  /*7fc0*/  EXIT ;  /* 0x000000000000794d */ /* 0x004fea0003800000 */
.L_x_7:
[----:B------:R-:W0:Y:S02]  /*7fd0*/  SYNCS.PHASECHK.TRANS64.TRYWAIT P0, [UR7+0x8000], RZ ;  /* 0x008000ffff0075a7 */ /* 0x000e240008001107 */
[----:B0-----:R-:W-:Y:S05]  /*7fe0*/  @!P0 BRA `(.L_x_7) ;  /* 0xfffffffc00f88947 */ /* 0x001fea000383ffff */
[----:B------:R-:W-:Y:S05]  /*7ff0*/  BRA `(.L_x_11) ;  /* 0xffffffa400807947 */ /* 0x000fea000383ffff */
        .weak           $__internal_0_$__cuda_sm10x_tcgen05_guardrail_trap_col_being_dealloced_not_returned_by_alloc
        .type           $__internal_0_$__cuda_sm10x_tcgen05_guardrail_trap_col_being_dealloced_not_returned_by_alloc,@function
        .size           $__internal_0_$__cuda_sm10x_tcgen05_guardrail_trap_col_being_dealloced_not_returned_by_alloc,($__internal_1_$__cuda_sm10x_tcgen05_guardrail_trap_phase_invalid_during_alloc - $__internal_0_$__cuda_sm10x_tcgen05_guardrail_trap_col_being_dealloced_not_returned_by_alloc)
$__internal_0_$__cuda_sm10x_tcgen05_guardrail_trap_col_being_dealloced_not_returned_by_alloc:
[----:B------:R-:W-:Y:S05]  /*8000*/  BPT.TRAP 0x1 ;  /* 0x000000040000795c */ /* 0x000fea0000300000 */
[----:B------:R-:W-:-:S04]  /*8010*/  IMAD.MOV.U32 R3, RZ, RZ, 0x0 ;  /* 0x00000000ff037424 */ /* 0x000fc800078e00ff */
[----:B------:R-:W-:Y:S05]  /*8020*/  RET.REL.NODEC R2 `(gluon_mma) ;  /* 0xffffff7c02f47950 */ /* 0x000fea0003c3ffff */
        .weak           $__internal_1_$__cuda_sm10x_tcgen05_guardrail_trap_phase_invalid_during_alloc
        .type           $__internal_1_$__cuda_sm10x_tcgen05_guardrail_trap_phase_invalid_during_alloc,@function
        .size           $__internal_1_$__cuda_sm10x_tcgen05_guardrail_trap_phase_invalid_during_alloc,($__internal_2_$__cuda_sm10x_tcgen05_guardrail_trap_unallocated_columns_being_dealloced - $__internal_1_$__cuda_sm10x_tcgen05_guardrail_trap_phase_invalid_during_alloc)
$__internal_1_$__cuda_sm10x_tcgen05_guardrail_trap_phase_invalid_during_alloc:
[----:B------:R-:W-:Y:S05]  /*8030*/  BPT.TRAP 0x1 ;  /* 0x000000040000795c */ /* 0x000fea0000300000 */
[----:B------:R-:W-:-:S04]  /*8040*/  IMAD.MOV.U32 R3, RZ, RZ, 0x0 ;  /* 0x00000000ff037424 */ /* 0x000fc800078e00ff */
[----:B------:R-:W-:Y:S05]  /*8050*/  RET.REL.NODEC R2 `(gluon_mma) ;  /* 0xffffff7c02e87950 */ /* 0x000fea0003c3ffff */
        .weak           $__internal_2_$__cuda_sm10x_tcgen05_guardrail_trap_unallocated_columns_being_dealloced
        .type           $__internal_2_$__cuda_sm10x_tcgen05_guardrail_trap_unallocated_columns_being_dealloced,@function
        .size           $__internal_2_$__cuda_sm10x_tcgen05_guardrail_trap_unallocated_columns_being_dealloced,(.L_x_15 - $__internal_2_$__cuda_sm10x_tcgen05_guardrail_trap_unallocated_columns_being_dealloced)
$__internal_2_$__cuda_sm10x_tcgen05_guardrail_trap_unallocated_columns_being_dealloced:
[----:B------:R-:W-:Y:S05]  /*8060*/  BPT.TRAP 0x1 ;  /* 0x000000040000795c */ /* 0x000fea0000300000 */
[----:B------:R-:W-:-:S04]  /*8070*/  IMAD.MOV.U32 R3, RZ, RZ, 0x0 ;  /* 0x00000000ff037424 */ /* 0x000fc800078e00ff */
[----:B------:R-:W-:Y:S05]  /*8080*/  RET.REL.NODEC R2 `(gluon_mma) ;  /* 0xffffff7c02dc7950 */ /* 0x000fea0003c3ffff */
.L_x_12:
[----:B------:R-:W-:-:S00]  /*8090*/  BRA `(.L_x_12) ;  /* 0xfffffffc00fc7947 */ /* 0x000fc0000383ffff */
[----:B------:R-:W-:-:S00]  /*80a0*/  NOP ;  /* 0x0000000000007918 */ /* 0x000fc00000000000 */
        /* <DEDUP_REMOVED lines=13> */
.L_x_15:


//--------------------- .nv.shared.gluon_mma      --------------------------
	.section	.nv.shared.gluon_mma,"aw",@nobits
	.sectionflags	@""
	.align	16
	.zero		1024


//--------------------- .nv.shared.reserved.0     --------------------------
	.section	.nv.shared.reserved.0,"aw",@nobits
	.align	8
	.weak		__nv_reservedSMEM_offset_0_alias
	.size		__nv_reservedSMEM_offset_0_alias, 0, 64
	.other		__nv_reservedSMEM_offset_0_alias,@"STO_CUDA_RESERVED_SHARED STV_DEFAULT"
__nv_reservedSMEM_offset_0_alias:
	.zero		0
.nv.shared.reserved.0:
	.zero		64
	.weak		__nv_reservedSMEM_allocation_phase
	.type		__nv_reservedSMEM_allocation_phase,@object
	.size		__nv_reservedSMEM_allocation_phase,(.L_0 - __nv_reservedSMEM_allocation_phase)
__nv_reservedSMEM_allocation_phase:
	.zero		1
.L_0:
	.zero		7
	.weak		__nv_reservedSMEM_devtool_atexit_pc
	.type		__nv_reservedSMEM_devtool_atexit_pc,@object
	.size		__nv_reservedSMEM_devtool_atexit_pc,(__nv_reservedSMEM_allocation_mask - __nv_reservedSMEM_devtool_atexit_pc)
__nv_reservedSMEM_devtool_atexit_pc:
	.zero		8
	.weak		__nv_reservedSMEM_allocation_mask
	.type		__nv_reservedSMEM_allocation_mask,@object
	.size		__nv_reservedSMEM_allocation_mask,(.L_2 - __nv_reservedSMEM_allocation_mask)
__nv_reservedSMEM_allocation_mask:
	.zero		4
.L_2:


//--------------------- .nv.constant0.gluon_mma   --------------------------
	.section	.nv.constant0.gluon_mma,"a",@progbits
	.sectionflags	@""
	.align	4
.nv.constant0.gluon_mma:
	.zero		936


//--------------------- SYMBOLS --------------------------

	.type		.nv.reservedSmem.offset0,@object
	.size		.nv.reservedSmem.offset0,0x4
	.type		.nv.reservedSmem.cap,@object
	.size		.nv.reservedSmem.cap,0x4
